//
// Generated by NVIDIA NVVM Compiler
//
// Compiler Build ID: CL-36424714
// Cuda compilation tools, release 13.0, V13.0.88
// Based on NVVM 20.0.0
//

.version 9.0
.target sm_100
.address_size 64

	// .globl	batch_keccak256
.const .align 8 .b8 IOTA_CONSTANTS[192] = {1, 0, 0, 0, 0, 0, 0, 0, 130, 128, 0, 0, 0, 0, 0, 0, 138, 128, 0, 0, 0, 0, 0, 128, 0, 128, 0, 128, 0, 0, 0, 128, 139, 128, 0, 0, 0, 0, 0, 0, 1, 0, 0, 128, 0, 0, 0, 0, 129, 128, 0, 128, 0, 0, 0, 128, 9, 128, 0, 0, 0, 0, 0, 128, 138, 0, 0, 0, 0, 0, 0, 0, 136, 0, 0, 0, 0, 0, 0, 0, 9, 128, 0, 128, 0, 0, 0, 0, 10, 0, 0, 128, 0, 0, 0, 0, 139, 128, 0, 128, 0, 0, 0, 0, 139, 0, 0, 0, 0, 0, 0, 128, 137, 128, 0, 0, 0, 0, 0, 128, 3, 128, 0, 0, 0, 0, 0, 128, 2, 128, 0, 0, 0, 0, 0, 128, 128, 0, 0, 0, 0, 0, 0, 128, 10, 128, 0, 0, 0, 0, 0, 0, 10, 0, 0, 128, 0, 0, 0, 128, 129, 128, 0, 128, 0, 0, 0, 128, 128, 128, 0, 0, 0, 0, 0, 128, 1, 0, 0, 128, 0, 0, 0, 0, 8, 128, 0, 128, 0, 0, 0, 128};

.visible .entry batch_keccak256(
	.param .u64 .ptr .align 1 batch_keccak256_param_0,
	.param .u32 batch_keccak256_param_1,
	.param .u32 batch_keccak256_param_2,
	.param .u32 batch_keccak256_param_3,
	.param .u64 .ptr .align 1 batch_keccak256_param_4
)
{
	.local .align 8 .b8 	__local_depot0[200];
	.reg .b64 	%SP;
	.reg .b64 	%SPL;
	.reg .pred 	%p<14>;
	.reg .b16 	%rs<10>;
	.reg .b32 	%r<323>;
	.reg .b64 	%rd<680>;

	mov.u64 	%SPL, __local_depot0;
	ld.param.u32 	%r10, [batch_keccak256_param_1];
	ld.param.u32 	%r8, [batch_keccak256_param_2];
	add.u64 	%rd1, %SPL, 0;
	mov.u32 	%r11, %ctaid.x;
	mov.u32 	%r12, %ntid.x;
	mov.u32 	%r13, %tid.x;
	mad.lo.s32 	%r14, %r11, %r12, %r13;
	setp.ge.u32 	%p1, %r14, %r10;
	@%p1 bra 	$L__BB0_20;
	cvt.u64.u32 	%rd621, %r8;
	mov.b64 	%rd622, 0;
	st.local.u64 	[%rd1], %rd622;
	st.local.u64 	[%rd1+8], %rd622;
	st.local.u64 	[%rd1+16], %rd622;
	st.local.u64 	[%rd1+24], %rd622;
	st.local.u64 	[%rd1+32], %rd622;
	st.local.u64 	[%rd1+40], %rd622;
	st.local.u64 	[%rd1+48], %rd622;
	st.local.u64 	[%rd1+56], %rd622;
	st.local.u64 	[%rd1+64], %rd622;
	st.local.u64 	[%rd1+72], %rd622;
	st.local.u64 	[%rd1+80], %rd622;
	st.local.u64 	[%rd1+88], %rd622;
	st.local.u64 	[%rd1+96], %rd622;
	st.local.u64 	[%rd1+104], %rd622;
	st.local.u64 	[%rd1+112], %rd622;
	st.local.u64 	[%rd1+120], %rd622;
	st.local.u64 	[%rd1+128], %rd622;
	st.local.u64 	[%rd1+136], %rd622;
	st.local.u64 	[%rd1+144], %rd622;
	st.local.u64 	[%rd1+152], %rd622;
	st.local.u64 	[%rd1+160], %rd622;
	st.local.u64 	[%rd1+168], %rd622;
	st.local.u64 	[%rd1+176], %rd622;
	st.local.u64 	[%rd1+184], %rd622;
	st.local.u64 	[%rd1+192], %rd622;
	setp.lt.u32 	%p2, %r8, 136;
	@%p2 bra 	$L__BB0_8;
	mov.b64 	%rd622, 0;
$L__BB0_3:
	mov.b32 	%r320, 0;
$L__BB0_4:
	ld.param.u32 	%r317, [batch_keccak256_param_3];
	ld.param.u64 	%rd617, [batch_keccak256_param_0];
	cvt.u64.u32 	%rd178, %r320;
	shr.u64 	%rd179, %rd178, 3;
	cvt.u16.u64 	%rs1, %rd179;
	mul.lo.s16 	%rs2, %rs1, 205;
	shr.u16 	%rs3, %rs2, 10;
	mul.lo.s16 	%rs4, %rs3, 5;
	sub.s16 	%rs5, %rs1, %rs4;
	cvt.u16.u32 	%rs6, %r320;
	mul.lo.s16 	%rs7, %rs6, 205;
	shr.u16 	%rs8, %rs7, 13;
	mad.lo.s16 	%rs9, %rs5, 5, %rs8;
	add.s64 	%rd180, %rd622, %rd178;
	cvta.to.global.u64 	%rd181, %rd617;
	mul.lo.s32 	%r20, %r317, %r14;
	cvt.u64.u32 	%rd182, %r20;
	add.s64 	%rd183, %rd181, %rd182;
	add.s64 	%rd184, %rd183, %rd180;
	ld.global.u8 	%rd185, [%rd184];
	shl.b32 	%r21, %r320, 3;
	and.b32  	%r22, %r21, 32;
	shl.b64 	%rd186, %rd185, %r22;
	cvt.u32.u16 	%r23, %rs9;
	and.b32  	%r24, %r23, 255;
	mul.wide.u32 	%rd187, %r24, 8;
	add.s64 	%rd188, %rd1, %rd187;
	ld.local.u64 	%rd189, [%rd188];
	xor.b64  	%rd190, %rd186, %rd189;
	st.local.u64 	[%rd188], %rd190;
	ld.global.u8 	%rd191, [%rd184+1];
	add.s32 	%r25, %r21, 8;
	and.b32  	%r26, %r25, 40;
	shl.b64 	%rd192, %rd191, %r26;
	xor.b64  	%rd193, %rd192, %rd190;
	st.local.u64 	[%rd188], %rd193;
	ld.global.u8 	%rd194, [%rd184+2];
	add.s32 	%r27, %r21, 16;
	and.b32  	%r28, %r27, 48;
	shl.b64 	%rd195, %rd194, %r28;
	xor.b64  	%rd196, %rd195, %rd193;
	st.local.u64 	[%rd188], %rd196;
	ld.global.u8 	%rd197, [%rd184+3];
	add.s32 	%r29, %r21, 24;
	and.b32  	%r30, %r29, 56;
	shl.b64 	%rd198, %rd197, %r30;
	xor.b64  	%rd199, %rd198, %rd196;
	st.local.u64 	[%rd188], %rd199;
	add.s32 	%r320, %r320, 4;
	setp.ne.s32 	%p3, %r320, 136;
	@%p3 bra 	$L__BB0_4;
	ld.local.u64 	%rd649, [%rd1];
	ld.local.u64 	%rd648, [%rd1+8];
	ld.local.u64 	%rd647, [%rd1+16];
	ld.local.u64 	%rd646, [%rd1+24];
	ld.local.u64 	%rd645, [%rd1+32];
	ld.local.u64 	%rd644, [%rd1+40];
	ld.local.u64 	%rd643, [%rd1+48];
	ld.local.u64 	%rd642, [%rd1+56];
	ld.local.u64 	%rd641, [%rd1+64];
	ld.local.u64 	%rd640, [%rd1+72];
	ld.local.u64 	%rd639, [%rd1+80];
	ld.local.u64 	%rd638, [%rd1+88];
	ld.local.u64 	%rd637, [%rd1+96];
	ld.local.u64 	%rd636, [%rd1+104];
	ld.local.u64 	%rd635, [%rd1+112];
	ld.local.u64 	%rd634, [%rd1+120];
	ld.local.u64 	%rd633, [%rd1+128];
	ld.local.u64 	%rd632, [%rd1+136];
	ld.local.u64 	%rd631, [%rd1+144];
	ld.local.u64 	%rd630, [%rd1+152];
	ld.local.u64 	%rd629, [%rd1+160];
	ld.local.u64 	%rd628, [%rd1+168];
	ld.local.u64 	%rd627, [%rd1+176];
	ld.local.u64 	%rd626, [%rd1+184];
	ld.local.u64 	%rd625, [%rd1+192];
	mov.b32 	%r321, 0;
$L__BB0_6:
	xor.b64  	%rd200, %rd648, %rd649;
	xor.b64  	%rd201, %rd200, %rd647;
	xor.b64  	%rd202, %rd201, %rd646;
	xor.b64  	%rd203, %rd202, %rd645;
	xor.b64  	%rd204, %rd643, %rd644;
	xor.b64  	%rd205, %rd204, %rd642;
	xor.b64  	%rd206, %rd205, %rd641;
	xor.b64  	%rd207, %rd206, %rd640;
	xor.b64  	%rd208, %rd638, %rd639;
	xor.b64  	%rd209, %rd208, %rd637;
	xor.b64  	%rd210, %rd209, %rd636;
	xor.b64  	%rd211, %rd210, %rd635;
	xor.b64  	%rd212, %rd633, %rd634;
	xor.b64  	%rd213, %rd212, %rd632;
	xor.b64  	%rd214, %rd213, %rd631;
	xor.b64  	%rd215, %rd214, %rd630;
	xor.b64  	%rd216, %rd628, %rd629;
	xor.b64  	%rd217, %rd216, %rd627;
	xor.b64  	%rd218, %rd217, %rd626;
	xor.b64  	%rd219, %rd218, %rd625;
	mov.b64 	{%r32, %r33}, %rd207;
	shf.l.wrap.b32 	%r34, %r32, %r33, 1;
	shf.l.wrap.b32 	%r35, %r33, %r32, 1;
	mov.b64 	%rd220, {%r35, %r34};
	xor.b64  	%rd221, %rd649, %rd220;
	xor.b64  	%rd222, %rd221, %rd219;
	xor.b64  	%rd223, %rd220, %rd648;
	xor.b64  	%rd224, %rd223, %rd219;
	xor.b64  	%rd225, %rd220, %rd647;
	xor.b64  	%rd226, %rd225, %rd219;
	xor.b64  	%rd227, %rd220, %rd646;
	xor.b64  	%rd228, %rd227, %rd219;
	xor.b64  	%rd229, %rd220, %rd645;
	xor.b64  	%rd230, %rd229, %rd219;
	mov.b64 	{%r36, %r37}, %rd211;
	shf.l.wrap.b32 	%r38, %r36, %r37, 1;
	shf.l.wrap.b32 	%r39, %r37, %r36, 1;
	mov.b64 	%rd231, {%r39, %r38};
	xor.b64  	%rd232, %rd203, %rd644;
	xor.b64  	%rd233, %rd232, %rd231;
	xor.b64  	%rd234, %rd203, %rd643;
	xor.b64  	%rd235, %rd234, %rd231;
	xor.b64  	%rd236, %rd203, %rd642;
	xor.b64  	%rd237, %rd236, %rd231;
	xor.b64  	%rd238, %rd203, %rd641;
	xor.b64  	%rd239, %rd238, %rd231;
	xor.b64  	%rd240, %rd203, %rd640;
	xor.b64  	%rd241, %rd240, %rd231;
	mov.b64 	{%r40, %r41}, %rd215;
	shf.l.wrap.b32 	%r42, %r40, %r41, 1;
	shf.l.wrap.b32 	%r43, %r41, %r40, 1;
	mov.b64 	%rd242, {%r43, %r42};
	xor.b64  	%rd243, %rd207, %rd639;
	xor.b64  	%rd244, %rd243, %rd242;
	xor.b64  	%rd245, %rd207, %rd638;
	xor.b64  	%rd246, %rd245, %rd242;
	xor.b64  	%rd247, %rd207, %rd637;
	xor.b64  	%rd248, %rd247, %rd242;
	xor.b64  	%rd249, %rd207, %rd636;
	xor.b64  	%rd250, %rd249, %rd242;
	xor.b64  	%rd251, %rd207, %rd635;
	xor.b64  	%rd252, %rd251, %rd242;
	mov.b64 	{%r44, %r45}, %rd219;
	shf.l.wrap.b32 	%r46, %r44, %r45, 1;
	shf.l.wrap.b32 	%r47, %r45, %r44, 1;
	mov.b64 	%rd253, {%r47, %r46};
	xor.b64  	%rd254, %rd211, %rd634;
	xor.b64  	%rd255, %rd254, %rd253;
	xor.b64  	%rd256, %rd211, %rd633;
	xor.b64  	%rd257, %rd256, %rd253;
	xor.b64  	%rd258, %rd211, %rd632;
	xor.b64  	%rd259, %rd258, %rd253;
	xor.b64  	%rd260, %rd211, %rd631;
	xor.b64  	%rd261, %rd260, %rd253;
	xor.b64  	%rd262, %rd211, %rd630;
	xor.b64  	%rd263, %rd262, %rd253;
	mov.b64 	{%r48, %r49}, %rd203;
	shf.l.wrap.b32 	%r50, %r48, %r49, 1;
	shf.l.wrap.b32 	%r51, %r49, %r48, 1;
	mov.b64 	%rd264, {%r51, %r50};
	xor.b64  	%rd265, %rd264, %rd629;
	xor.b64  	%rd266, %rd265, %rd215;
	xor.b64  	%rd267, %rd264, %rd628;
	xor.b64  	%rd268, %rd267, %rd215;
	xor.b64  	%rd269, %rd264, %rd627;
	xor.b64  	%rd270, %rd269, %rd215;
	xor.b64  	%rd271, %rd264, %rd626;
	xor.b64  	%rd272, %rd271, %rd215;
	xor.b64  	%rd273, %rd264, %rd625;
	xor.b64  	%rd274, %rd273, %rd215;
	mov.b64 	{%r52, %r53}, %rd224;
	shf.l.wrap.b32 	%r54, %r53, %r52, 4;
	shf.l.wrap.b32 	%r55, %r52, %r53, 4;
	mov.b64 	%rd275, {%r55, %r54};
	mov.b64 	{%r56, %r57}, %rd255;
	shf.l.wrap.b32 	%r58, %r56, %r57, 28;
	shf.l.wrap.b32 	%r59, %r57, %r56, 28;
	mov.b64 	%rd276, {%r59, %r58};
	mov.b64 	{%r60, %r61}, %rd261;
	shf.l.wrap.b32 	%r62, %r60, %r61, 21;
	shf.l.wrap.b32 	%r63, %r61, %r60, 21;
	mov.b64 	%rd277, {%r63, %r62};
	mov.b64 	{%r64, %r65}, %rd250;
	shf.l.wrap.b32 	%r66, %r64, %r65, 15;
	shf.l.wrap.b32 	%r67, %r65, %r64, 15;
	mov.b64 	%rd278, {%r67, %r66};
	mov.b64 	{%r68, %r69}, %rd237;
	shf.l.wrap.b32 	%r70, %r68, %r69, 10;
	shf.l.wrap.b32 	%r71, %r69, %r68, 10;
	mov.b64 	%rd279, {%r71, %r70};
	mov.b64 	{%r72, %r73}, %rd246;
	shf.l.wrap.b32 	%r74, %r72, %r73, 6;
	shf.l.wrap.b32 	%r75, %r73, %r72, 6;
	mov.b64 	%rd280, {%r75, %r74};
	mov.b64 	{%r76, %r77}, %rd226;
	shf.l.wrap.b32 	%r78, %r76, %r77, 3;
	shf.l.wrap.b32 	%r79, %r77, %r76, 3;
	mov.b64 	%rd281, {%r79, %r78};
	mov.b64 	{%r80, %r81}, %rd233;
	shf.l.wrap.b32 	%r82, %r80, %r81, 1;
	shf.l.wrap.b32 	%r83, %r81, %r80, 1;
	mov.b64 	%rd282, {%r83, %r82};
	mov.b64 	{%r84, %r85}, %rd235;
	shf.l.wrap.b32 	%r86, %r85, %r84, 12;
	shf.l.wrap.b32 	%r87, %r84, %r85, 12;
	mov.b64 	%rd283, {%r87, %r86};
	mov.b64 	{%r88, %r89}, %rd268;
	shf.l.wrap.b32 	%r90, %r88, %r89, 20;
	shf.l.wrap.b32 	%r91, %r89, %r88, 20;
	mov.b64 	%rd284, {%r91, %r90};
	mov.b64 	{%r92, %r93}, %rd252;
	shf.l.wrap.b32 	%r94, %r93, %r92, 29;
	shf.l.wrap.b32 	%r95, %r92, %r93, 29;
	mov.b64 	%rd285, {%r95, %r94};
	mov.b64 	{%r96, %r97}, %rd270;
	shf.l.wrap.b32 	%r98, %r97, %r96, 7;
	shf.l.wrap.b32 	%r99, %r96, %r97, 7;
	mov.b64 	%rd286, {%r99, %r98};
	mov.b64 	{%r100, %r101}, %rd230;
	shf.l.wrap.b32 	%r102, %r100, %r101, 18;
	shf.l.wrap.b32 	%r103, %r101, %r100, 18;
	mov.b64 	%rd287, {%r103, %r102};
	mov.b64 	{%r104, %r105}, %rd244;
	shf.l.wrap.b32 	%r106, %r105, %r104, 30;
	shf.l.wrap.b32 	%r107, %r104, %r105, 30;
	mov.b64 	%rd288, {%r107, %r106};
	mov.b64 	{%r108, %r109}, %rd248;
	shf.l.wrap.b32 	%r110, %r109, %r108, 11;
	shf.l.wrap.b32 	%r111, %r108, %r109, 11;
	mov.b64 	%rd289, {%r111, %r110};
	mov.b64 	{%r112, %r113}, %rd259;
	shf.l.wrap.b32 	%r114, %r112, %r113, 25;
	shf.l.wrap.b32 	%r115, %r113, %r112, 25;
	mov.b64 	%rd290, {%r115, %r114};
	mov.b64 	{%r116, %r117}, %rd272;
	shf.l.wrap.b32 	%r118, %r116, %r117, 8;
	shf.l.wrap.b32 	%r119, %r117, %r116, 8;
	mov.b64 	%rd291, {%r119, %r118};
	mov.b64 	{%r120, %r121}, %rd263;
	shf.l.wrap.b32 	%r122, %r121, %r120, 24;
	shf.l.wrap.b32 	%r123, %r120, %r121, 24;
	mov.b64 	%rd292, {%r123, %r122};
	mov.b64 	{%r124, %r125}, %rd228;
	shf.l.wrap.b32 	%r126, %r125, %r124, 9;
	shf.l.wrap.b32 	%r127, %r124, %r125, 9;
	mov.b64 	%rd293, {%r127, %r126};
	mov.b64 	{%r128, %r129}, %rd266;
	shf.l.wrap.b32 	%r130, %r128, %r129, 27;
	shf.l.wrap.b32 	%r131, %r129, %r128, 27;
	mov.b64 	%rd294, {%r131, %r130};
	mov.b64 	{%r132, %r133}, %rd274;
	shf.l.wrap.b32 	%r134, %r132, %r133, 14;
	shf.l.wrap.b32 	%r135, %r133, %r132, 14;
	mov.b64 	%rd295, {%r135, %r134};
	mov.b64 	{%r136, %r137}, %rd241;
	shf.l.wrap.b32 	%r138, %r136, %r137, 2;
	shf.l.wrap.b32 	%r139, %r137, %r136, 2;
	mov.b64 	%rd296, {%r139, %r138};
	mov.b64 	{%r140, %r141}, %rd257;
	shf.l.wrap.b32 	%r142, %r141, %r140, 23;
	shf.l.wrap.b32 	%r143, %r140, %r141, 23;
	mov.b64 	%rd297, {%r143, %r142};
	mov.b64 	{%r144, %r145}, %rd239;
	shf.l.wrap.b32 	%r146, %r145, %r144, 13;
	shf.l.wrap.b32 	%r147, %r144, %r145, 13;
	mov.b64 	%rd298, {%r147, %r146};
	not.b64 	%rd299, %rd283;
	and.b64  	%rd300, %rd289, %rd299;
	not.b64 	%rd301, %rd289;
	and.b64  	%rd302, %rd277, %rd301;
	xor.b64  	%rd644, %rd283, %rd302;
	not.b64 	%rd303, %rd277;
	and.b64  	%rd304, %rd295, %rd303;
	xor.b64  	%rd639, %rd289, %rd304;
	not.b64 	%rd305, %rd295;
	and.b64  	%rd306, %rd222, %rd305;
	xor.b64  	%rd634, %rd277, %rd306;
	not.b64 	%rd307, %rd222;
	and.b64  	%rd308, %rd283, %rd307;
	xor.b64  	%rd629, %rd295, %rd308;
	not.b64 	%rd309, %rd284;
	and.b64  	%rd310, %rd281, %rd309;
	xor.b64  	%rd648, %rd310, %rd276;
	not.b64 	%rd311, %rd281;
	and.b64  	%rd312, %rd298, %rd311;
	xor.b64  	%rd643, %rd284, %rd312;
	not.b64 	%rd313, %rd298;
	and.b64  	%rd314, %rd285, %rd313;
	xor.b64  	%rd638, %rd281, %rd314;
	not.b64 	%rd315, %rd285;
	and.b64  	%rd316, %rd276, %rd315;
	xor.b64  	%rd633, %rd298, %rd316;
	not.b64 	%rd317, %rd276;
	and.b64  	%rd318, %rd284, %rd317;
	xor.b64  	%rd628, %rd285, %rd318;
	not.b64 	%rd319, %rd280;
	and.b64  	%rd320, %rd290, %rd319;
	xor.b64  	%rd647, %rd320, %rd282;
	not.b64 	%rd321, %rd290;
	and.b64  	%rd322, %rd291, %rd321;
	xor.b64  	%rd642, %rd280, %rd322;
	not.b64 	%rd323, %rd291;
	and.b64  	%rd324, %rd287, %rd323;
	xor.b64  	%rd637, %rd290, %rd324;
	not.b64 	%rd325, %rd287;
	and.b64  	%rd326, %rd282, %rd325;
	xor.b64  	%rd632, %rd291, %rd326;
	not.b64 	%rd327, %rd282;
	and.b64  	%rd328, %rd280, %rd327;
	xor.b64  	%rd627, %rd287, %rd328;
	not.b64 	%rd329, %rd275;
	and.b64  	%rd330, %rd279, %rd329;
	xor.b64  	%rd646, %rd330, %rd294;
	not.b64 	%rd331, %rd279;
	and.b64  	%rd332, %rd278, %rd331;
	xor.b64  	%rd641, %rd275, %rd332;
	not.b64 	%rd333, %rd278;
	and.b64  	%rd334, %rd292, %rd333;
	xor.b64  	%rd636, %rd279, %rd334;
	not.b64 	%rd335, %rd292;
	and.b64  	%rd336, %rd294, %rd335;
	xor.b64  	%rd631, %rd278, %rd336;
	not.b64 	%rd337, %rd294;
	and.b64  	%rd338, %rd275, %rd337;
	xor.b64  	%rd626, %rd292, %rd338;
	not.b64 	%rd339, %rd297;
	and.b64  	%rd340, %rd286, %rd339;
	xor.b64  	%rd645, %rd340, %rd288;
	not.b64 	%rd341, %rd286;
	and.b64  	%rd342, %rd293, %rd341;
	xor.b64  	%rd640, %rd297, %rd342;
	not.b64 	%rd343, %rd293;
	and.b64  	%rd344, %rd296, %rd343;
	xor.b64  	%rd635, %rd286, %rd344;
	not.b64 	%rd345, %rd296;
	and.b64  	%rd346, %rd288, %rd345;
	xor.b64  	%rd630, %rd293, %rd346;
	not.b64 	%rd347, %rd288;
	and.b64  	%rd348, %rd297, %rd347;
	xor.b64  	%rd625, %rd296, %rd348;
	mul.wide.u32 	%rd349, %r321, 8;
	mov.u64 	%rd350, IOTA_CONSTANTS;
	add.s64 	%rd351, %rd350, %rd349;
	ld.const.u64 	%rd352, [%rd351];
	xor.b64  	%rd353, %rd300, %rd352;
	xor.b64  	%rd649, %rd353, %rd222;
	add.s32 	%r321, %r321, 1;
	setp.ne.s32 	%p4, %r321, 24;
	@%p4 bra 	$L__BB0_6;
	st.local.u64 	[%rd1], %rd649;
	st.local.u64 	[%rd1+8], %rd648;
	st.local.u64 	[%rd1+16], %rd647;
	st.local.u64 	[%rd1+24], %rd646;
	st.local.u64 	[%rd1+32], %rd645;
	st.local.u64 	[%rd1+40], %rd644;
	st.local.u64 	[%rd1+48], %rd643;
	st.local.u64 	[%rd1+56], %rd642;
	st.local.u64 	[%rd1+64], %rd641;
	st.local.u64 	[%rd1+72], %rd640;
	st.local.u64 	[%rd1+80], %rd639;
	st.local.u64 	[%rd1+88], %rd638;
	st.local.u64 	[%rd1+96], %rd637;
	st.local.u64 	[%rd1+104], %rd636;
	st.local.u64 	[%rd1+112], %rd635;
	st.local.u64 	[%rd1+120], %rd634;
	st.local.u64 	[%rd1+128], %rd633;
	st.local.u64 	[%rd1+136], %rd632;
	st.local.u64 	[%rd1+144], %rd631;
	st.local.u64 	[%rd1+152], %rd630;
	st.local.u64 	[%rd1+160], %rd629;
	st.local.u64 	[%rd1+168], %rd628;
	st.local.u64 	[%rd1+176], %rd627;
	st.local.u64 	[%rd1+184], %rd626;
	st.local.u64 	[%rd1+192], %rd625;
	add.s64 	%rd622, %rd622, 136;
	add.s64 	%rd621, %rd621, -136;
	setp.gt.u64 	%p5, %rd621, 135;
	@%p5 bra 	$L__BB0_3;
$L__BB0_8:
	setp.eq.s64 	%p6, %rd621, 0;
	@%p6 bra 	$L__BB0_17;
	mov.u32 	%r148, %ctaid.x;
	mov.u32 	%r149, %ntid.x;
	mov.u32 	%r150, %tid.x;
	mad.lo.s32 	%r1, %r148, %r149, %r150;
	and.b64  	%rd7, %rd621, 3;
	setp.lt.u64 	%p7, %rd621, 4;
	mov.b64 	%rd652, 0;
	@%p7 bra 	$L__BB0_12;
	ld.param.u32 	%r318, [batch_keccak256_param_3];
	ld.param.u64 	%rd618, [batch_keccak256_param_0];
	and.b64  	%rd652, %rd621, 4294967292;
	cvt.u32.u64 	%r151, %rd621;
	shr.u32 	%r152, %r151, 2;
	mul.wide.u32 	%rd357, %r152, 4;
	neg.s64 	%rd9, %rd357;
	mul.lo.s32 	%r153, %r318, %r1;
	cvt.u64.u32 	%rd358, %r153;
	add.s64 	%rd359, %rd622, %rd358;
	cvta.to.global.u64 	%rd360, %rd618;
	add.s64 	%rd361, %rd359, %rd360;
	add.s64 	%rd10, %rd361, 3;
	mov.b64 	%rd651, 0;
	mov.b64 	%rd650, 24;
$L__BB0_11:
	.pragma "nounroll";
	shr.u64 	%rd362, %rd651, 3;
	mul.hi.u64 	%rd363, %rd362, 3689348814741910324;
	mul.lo.s64 	%rd364, %rd363, 5;
	sub.s64 	%rd365, %rd362, %rd364;
	mul.hi.u64 	%rd366, %rd651, -3689348814741910323;
	shr.u64 	%rd367, %rd366, 5;
	mad.lo.s64 	%rd368, %rd365, 5, %rd367;
	add.s64 	%rd369, %rd10, %rd651;
	ld.global.u8 	%rd370, [%rd369+-3];
	cvt.u32.u64 	%r154, %rd650;
	add.s32 	%r155, %r154, -24;
	and.b32  	%r156, %r155, 32;
	shl.b64 	%rd371, %rd370, %r156;
	shl.b64 	%rd372, %rd368, 3;
	add.s64 	%rd373, %rd1, %rd372;
	ld.local.u64 	%rd374, [%rd373];
	xor.b64  	%rd375, %rd371, %rd374;
	ld.global.u8 	%rd376, [%rd369+-2];
	add.s32 	%r157, %r154, -16;
	and.b32  	%r158, %r157, 40;
	shl.b64 	%rd377, %rd376, %r158;
	xor.b64  	%rd378, %rd377, %rd375;
	ld.global.u8 	%rd379, [%rd369+-1];
	add.s32 	%r159, %r154, -8;
	and.b32  	%r160, %r159, 48;
	shl.b64 	%rd380, %rd379, %r160;
	xor.b64  	%rd381, %rd380, %rd378;
	ld.global.u8 	%rd382, [%rd369];
	and.b32  	%r161, %r154, 56;
	shl.b64 	%rd383, %rd382, %r161;
	xor.b64  	%rd384, %rd383, %rd381;
	st.local.u64 	[%rd373], %rd384;
	add.s64 	%rd651, %rd651, 4;
	add.s64 	%rd385, %rd9, %rd651;
	add.s64 	%rd650, %rd650, 32;
	setp.ne.s64 	%p8, %rd385, 0;
	@%p8 bra 	$L__BB0_11;
$L__BB0_12:
	setp.eq.s64 	%p9, %rd7, 0;
	@%p9 bra 	$L__BB0_17;
	ld.param.u32 	%r319, [batch_keccak256_param_3];
	ld.param.u64 	%rd619, [batch_keccak256_param_0];
	cvta.to.global.u64 	%rd386, %rd619;
	mul.lo.s32 	%r162, %r319, %r1;
	cvt.u64.u32 	%rd387, %r162;
	add.s64 	%rd93, %rd386, %rd387;
	setp.eq.s64 	%p10, %rd7, 1;
	@%p10 bra 	$L__BB0_15;
	shr.u64 	%rd388, %rd652, 3;
	cvt.u32.u64 	%r163, %rd388;
	mul.hi.u32 	%r164, %r163, 858993460;
	mul.lo.s32 	%r165, %r164, 5;
	sub.s32 	%r166, %r163, %r165;
	mul.wide.u32 	%rd389, %r166, 5;
	cvt.u32.u64 	%r167, %rd652;
	mul.hi.u32 	%r168, %r167, -858993459;
	shr.u32 	%r169, %r168, 5;
	cvt.u64.u32 	%rd390, %r169;
	add.s64 	%rd391, %rd389, %rd390;
	add.s64 	%rd392, %rd652, %rd622;
	add.s64 	%rd393, %rd93, %rd392;
	ld.global.u8 	%rd394, [%rd393];
	shl.b32 	%r170, %r167, 3;
	and.b32  	%r171, %r170, 56;
	shl.b64 	%rd395, %rd394, %r171;
	shl.b64 	%rd396, %rd391, 3;
	add.s64 	%rd397, %rd1, %rd396;
	ld.local.u64 	%rd398, [%rd397];
	xor.b64  	%rd399, %rd395, %rd398;
	st.local.u64 	[%rd397], %rd399;
	add.s64 	%rd400, %rd652, 1;
	shr.u64 	%rd401, %rd400, 3;
	cvt.u32.u64 	%r172, %rd401;
	mul.hi.u32 	%r173, %r172, 858993460;
	mul.lo.s32 	%r174, %r173, 5;
	sub.s32 	%r175, %r172, %r174;
	mul.wide.u32 	%rd402, %r175, 5;
	cvt.u32.u64 	%r176, %rd400;
	mul.hi.u32 	%r177, %r176, -858993459;
	shr.u32 	%r178, %r177, 5;
	cvt.u64.u32 	%rd403, %r178;
	add.s64 	%rd404, %rd402, %rd403;
	ld.global.u8 	%rd405, [%rd393+1];
	shl.b32 	%r179, %r176, 3;
	and.b32  	%r180, %r179, 56;
	shl.b64 	%rd406, %rd405, %r180;
	shl.b64 	%rd407, %rd404, 3;
	add.s64 	%rd408, %rd1, %rd407;
	ld.local.u64 	%rd409, [%rd408];
	xor.b64  	%rd410, %rd406, %rd409;
	st.local.u64 	[%rd408], %rd410;
	add.s64 	%rd652, %rd652, 2;
$L__BB0_15:
	and.b64  	%rd411, %rd621, 1;
	setp.eq.b64 	%p11, %rd411, 1;
	not.pred 	%p12, %p11;
	@%p12 bra 	$L__BB0_17;
	shr.u64 	%rd412, %rd652, 3;
	mul.hi.u64 	%rd413, %rd412, 3689348814741910324;
	mul.lo.s64 	%rd414, %rd413, 5;
	sub.s64 	%rd415, %rd412, %rd414;
	mul.hi.u64 	%rd416, %rd652, 461168601842738791;
	mad.lo.s64 	%rd417, %rd415, 5, %rd416;
	add.s64 	%rd418, %rd652, %rd622;
	add.s64 	%rd419, %rd93, %rd418;
	ld.global.u8 	%rd420, [%rd419];
	cvt.u32.u64 	%r181, %rd652;
	shl.b32 	%r182, %r181, 3;
	and.b32  	%r183, %r182, 56;
	shl.b64 	%rd421, %rd420, %r183;
	shl.b64 	%rd422, %rd417, 3;
	add.s64 	%rd423, %rd1, %rd422;
	ld.local.u64 	%rd424, [%rd423];
	xor.b64  	%rd425, %rd421, %rd424;
	st.local.u64 	[%rd423], %rd425;
$L__BB0_17:
	shr.u64 	%rd427, %rd621, 3;
	cvt.u32.u64 	%r185, %rd427;
	mul.hi.u32 	%r186, %r185, -858993459;
	shr.u32 	%r187, %r186, 2;
	mul.lo.s32 	%r188, %r187, 5;
	sub.s32 	%r189, %r185, %r188;
	cvt.u32.u64 	%r190, %rd621;
	mul.hi.u32 	%r191, %r190, -858993459;
	shr.u32 	%r192, %r191, 5;
	mad.lo.s32 	%r193, %r189, 5, %r192;
	shl.b32 	%r194, %r190, 3;
	and.b32  	%r195, %r194, 56;
	mov.b64 	%rd428, 1;
	shl.b64 	%rd429, %rd428, %r195;
	mul.wide.u32 	%rd430, %r193, 8;
	add.s64 	%rd431, %rd1, %rd430;
	ld.local.u64 	%rd432, [%rd431];
	xor.b64  	%rd433, %rd432, %rd429;
	st.local.u64 	[%rd431], %rd433;
	ld.local.u64 	%rd434, [%rd1+64];
	xor.b64  	%rd671, %rd434, -9223372036854775808;
	ld.local.u64 	%rd679, [%rd1];
	ld.local.u64 	%rd678, [%rd1+8];
	ld.local.u64 	%rd677, [%rd1+16];
	ld.local.u64 	%rd676, [%rd1+24];
	ld.local.u64 	%rd675, [%rd1+32];
	ld.local.u64 	%rd674, [%rd1+40];
	ld.local.u64 	%rd673, [%rd1+48];
	ld.local.u64 	%rd672, [%rd1+56];
	ld.local.u64 	%rd670, [%rd1+72];
	ld.local.u64 	%rd669, [%rd1+80];
	ld.local.u64 	%rd668, [%rd1+88];
	ld.local.u64 	%rd667, [%rd1+96];
	ld.local.u64 	%rd666, [%rd1+104];
	ld.local.u64 	%rd665, [%rd1+112];
	ld.local.u64 	%rd664, [%rd1+120];
	ld.local.u64 	%rd663, [%rd1+128];
	ld.local.u64 	%rd662, [%rd1+136];
	ld.local.u64 	%rd661, [%rd1+144];
	ld.local.u64 	%rd660, [%rd1+152];
	ld.local.u64 	%rd659, [%rd1+160];
	ld.local.u64 	%rd658, [%rd1+168];
	ld.local.u64 	%rd657, [%rd1+176];
	ld.local.u64 	%rd656, [%rd1+184];
	ld.local.u64 	%rd655, [%rd1+192];
	mov.b32 	%r322, 0;
	mov.u64 	%rd654, IOTA_CONSTANTS;
$L__BB0_18:
	xor.b64  	%rd435, %rd678, %rd679;
	xor.b64  	%rd436, %rd435, %rd677;
	xor.b64  	%rd437, %rd436, %rd676;
	xor.b64  	%rd438, %rd437, %rd675;
	xor.b64  	%rd439, %rd673, %rd674;
	xor.b64  	%rd440, %rd439, %rd672;
	xor.b64  	%rd441, %rd440, %rd671;
	xor.b64  	%rd442, %rd441, %rd670;
	xor.b64  	%rd443, %rd668, %rd669;
	xor.b64  	%rd444, %rd443, %rd667;
	xor.b64  	%rd445, %rd444, %rd666;
	xor.b64  	%rd446, %rd445, %rd665;
	xor.b64  	%rd447, %rd663, %rd664;
	xor.b64  	%rd448, %rd447, %rd662;
	xor.b64  	%rd449, %rd448, %rd661;
	xor.b64  	%rd450, %rd449, %rd660;
	xor.b64  	%rd451, %rd658, %rd659;
	xor.b64  	%rd452, %rd451, %rd657;
	xor.b64  	%rd453, %rd452, %rd656;
	xor.b64  	%rd454, %rd453, %rd655;
	mov.b64 	{%r196, %r197}, %rd442;
	shf.l.wrap.b32 	%r198, %r196, %r197, 1;
	shf.l.wrap.b32 	%r199, %r197, %r196, 1;
	mov.b64 	%rd455, {%r199, %r198};
	xor.b64  	%rd456, %rd679, %rd455;
	xor.b64  	%rd457, %rd456, %rd454;
	xor.b64  	%rd458, %rd455, %rd678;
	xor.b64  	%rd459, %rd458, %rd454;
	xor.b64  	%rd460, %rd455, %rd677;
	xor.b64  	%rd461, %rd460, %rd454;
	xor.b64  	%rd462, %rd455, %rd676;
	xor.b64  	%rd463, %rd462, %rd454;
	xor.b64  	%rd464, %rd455, %rd675;
	xor.b64  	%rd465, %rd464, %rd454;
	mov.b64 	{%r200, %r201}, %rd446;
	shf.l.wrap.b32 	%r202, %r200, %r201, 1;
	shf.l.wrap.b32 	%r203, %r201, %r200, 1;
	mov.b64 	%rd466, {%r203, %r202};
	xor.b64  	%rd467, %rd438, %rd674;
	xor.b64  	%rd468, %rd467, %rd466;
	xor.b64  	%rd469, %rd438, %rd673;
	xor.b64  	%rd470, %rd469, %rd466;
	xor.b64  	%rd471, %rd438, %rd672;
	xor.b64  	%rd472, %rd471, %rd466;
	xor.b64  	%rd473, %rd438, %rd671;
	xor.b64  	%rd474, %rd473, %rd466;
	xor.b64  	%rd475, %rd438, %rd670;
	xor.b64  	%rd476, %rd475, %rd466;
	mov.b64 	{%r204, %r205}, %rd450;
	shf.l.wrap.b32 	%r206, %r204, %r205, 1;
	shf.l.wrap.b32 	%r207, %r205, %r204, 1;
	mov.b64 	%rd477, {%r207, %r206};
	xor.b64  	%rd478, %rd442, %rd669;
	xor.b64  	%rd479, %rd478, %rd477;
	xor.b64  	%rd480, %rd442, %rd668;
	xor.b64  	%rd481, %rd480, %rd477;
	xor.b64  	%rd482, %rd442, %rd667;
	xor.b64  	%rd483, %rd482, %rd477;
	xor.b64  	%rd484, %rd442, %rd666;
	xor.b64  	%rd485, %rd484, %rd477;
	xor.b64  	%rd486, %rd442, %rd665;
	xor.b64  	%rd487, %rd486, %rd477;
	mov.b64 	{%r208, %r209}, %rd454;
	shf.l.wrap.b32 	%r210, %r208, %r209, 1;
	shf.l.wrap.b32 	%r211, %r209, %r208, 1;
	mov.b64 	%rd488, {%r211, %r210};
	xor.b64  	%rd489, %rd446, %rd664;
	xor.b64  	%rd490, %rd489, %rd488;
	xor.b64  	%rd491, %rd446, %rd663;
	xor.b64  	%rd492, %rd491, %rd488;
	xor.b64  	%rd493, %rd446, %rd662;
	xor.b64  	%rd494, %rd493, %rd488;
	xor.b64  	%rd495, %rd446, %rd661;
	xor.b64  	%rd496, %rd495, %rd488;
	xor.b64  	%rd497, %rd446, %rd660;
	xor.b64  	%rd498, %rd497, %rd488;
	mov.b64 	{%r212, %r213}, %rd438;
	shf.l.wrap.b32 	%r214, %r212, %r213, 1;
	shf.l.wrap.b32 	%r215, %r213, %r212, 1;
	mov.b64 	%rd499, {%r215, %r214};
	xor.b64  	%rd500, %rd499, %rd659;
	xor.b64  	%rd501, %rd500, %rd450;
	xor.b64  	%rd502, %rd499, %rd658;
	xor.b64  	%rd503, %rd502, %rd450;
	xor.b64  	%rd504, %rd499, %rd657;
	xor.b64  	%rd505, %rd504, %rd450;
	xor.b64  	%rd506, %rd499, %rd656;
	xor.b64  	%rd507, %rd506, %rd450;
	xor.b64  	%rd508, %rd499, %rd655;
	xor.b64  	%rd509, %rd508, %rd450;
	mov.b64 	{%r216, %r217}, %rd459;
	shf.l.wrap.b32 	%r218, %r217, %r216, 4;
	shf.l.wrap.b32 	%r219, %r216, %r217, 4;
	mov.b64 	%rd510, {%r219, %r218};
	mov.b64 	{%r220, %r221}, %rd490;
	shf.l.wrap.b32 	%r222, %r220, %r221, 28;
	shf.l.wrap.b32 	%r223, %r221, %r220, 28;
	mov.b64 	%rd511, {%r223, %r222};
	mov.b64 	{%r224, %r225}, %rd496;
	shf.l.wrap.b32 	%r226, %r224, %r225, 21;
	shf.l.wrap.b32 	%r227, %r225, %r224, 21;
	mov.b64 	%rd512, {%r227, %r226};
	mov.b64 	{%r228, %r229}, %rd485;
	shf.l.wrap.b32 	%r230, %r228, %r229, 15;
	shf.l.wrap.b32 	%r231, %r229, %r228, 15;
	mov.b64 	%rd513, {%r231, %r230};
	mov.b64 	{%r232, %r233}, %rd472;
	shf.l.wrap.b32 	%r234, %r232, %r233, 10;
	shf.l.wrap.b32 	%r235, %r233, %r232, 10;
	mov.b64 	%rd514, {%r235, %r234};
	mov.b64 	{%r236, %r237}, %rd481;
	shf.l.wrap.b32 	%r238, %r236, %r237, 6;
	shf.l.wrap.b32 	%r239, %r237, %r236, 6;
	mov.b64 	%rd515, {%r239, %r238};
	mov.b64 	{%r240, %r241}, %rd461;
	shf.l.wrap.b32 	%r242, %r240, %r241, 3;
	shf.l.wrap.b32 	%r243, %r241, %r240, 3;
	mov.b64 	%rd516, {%r243, %r242};
	mov.b64 	{%r244, %r245}, %rd468;
	shf.l.wrap.b32 	%r246, %r244, %r245, 1;
	shf.l.wrap.b32 	%r247, %r245, %r244, 1;
	mov.b64 	%rd517, {%r247, %r246};
	mov.b64 	{%r248, %r249}, %rd470;
	shf.l.wrap.b32 	%r250, %r249, %r248, 12;
	shf.l.wrap.b32 	%r251, %r248, %r249, 12;
	mov.b64 	%rd518, {%r251, %r250};
	mov.b64 	{%r252, %r253}, %rd503;
	shf.l.wrap.b32 	%r254, %r252, %r253, 20;
	shf.l.wrap.b32 	%r255, %r253, %r252, 20;
	mov.b64 	%rd519, {%r255, %r254};
	mov.b64 	{%r256, %r257}, %rd487;
	shf.l.wrap.b32 	%r258, %r257, %r256, 29;
	shf.l.wrap.b32 	%r259, %r256, %r257, 29;
	mov.b64 	%rd520, {%r259, %r258};
	mov.b64 	{%r260, %r261}, %rd505;
	shf.l.wrap.b32 	%r262, %r261, %r260, 7;
	shf.l.wrap.b32 	%r263, %r260, %r261, 7;
	mov.b64 	%rd521, {%r263, %r262};
	mov.b64 	{%r264, %r265}, %rd465;
	shf.l.wrap.b32 	%r266, %r264, %r265, 18;
	shf.l.wrap.b32 	%r267, %r265, %r264, 18;
	mov.b64 	%rd522, {%r267, %r266};
	mov.b64 	{%r268, %r269}, %rd479;
	shf.l.wrap.b32 	%r270, %r269, %r268, 30;
	shf.l.wrap.b32 	%r271, %r268, %r269, 30;
	mov.b64 	%rd523, {%r271, %r270};
	mov.b64 	{%r272, %r273}, %rd483;
	shf.l.wrap.b32 	%r274, %r273, %r272, 11;
	shf.l.wrap.b32 	%r275, %r272, %r273, 11;
	mov.b64 	%rd524, {%r275, %r274};
	mov.b64 	{%r276, %r277}, %rd494;
	shf.l.wrap.b32 	%r278, %r276, %r277, 25;
	shf.l.wrap.b32 	%r279, %r277, %r276, 25;
	mov.b64 	%rd525, {%r279, %r278};
	mov.b64 	{%r280, %r281}, %rd507;
	shf.l.wrap.b32 	%r282, %r280, %r281, 8;
	shf.l.wrap.b32 	%r283, %r281, %r280, 8;
	mov.b64 	%rd526, {%r283, %r282};
	mov.b64 	{%r284, %r285}, %rd498;
	shf.l.wrap.b32 	%r286, %r285, %r284, 24;
	shf.l.wrap.b32 	%r287, %r284, %r285, 24;
	mov.b64 	%rd527, {%r287, %r286};
	mov.b64 	{%r288, %r289}, %rd463;
	shf.l.wrap.b32 	%r290, %r289, %r288, 9;
	shf.l.wrap.b32 	%r291, %r288, %r289, 9;
	mov.b64 	%rd528, {%r291, %r290};
	mov.b64 	{%r292, %r293}, %rd501;
	shf.l.wrap.b32 	%r294, %r292, %r293, 27;
	shf.l.wrap.b32 	%r295, %r293, %r292, 27;
	mov.b64 	%rd529, {%r295, %r294};
	mov.b64 	{%r296, %r297}, %rd509;
	shf.l.wrap.b32 	%r298, %r296, %r297, 14;
	shf.l.wrap.b32 	%r299, %r297, %r296, 14;
	mov.b64 	%rd530, {%r299, %r298};
	mov.b64 	{%r300, %r301}, %rd476;
	shf.l.wrap.b32 	%r302, %r300, %r301, 2;
	shf.l.wrap.b32 	%r303, %r301, %r300, 2;
	mov.b64 	%rd531, {%r303, %r302};
	mov.b64 	{%r304, %r305}, %rd492;
	shf.l.wrap.b32 	%r306, %r305, %r304, 23;
	shf.l.wrap.b32 	%r307, %r304, %r305, 23;
	mov.b64 	%rd532, {%r307, %r306};
	mov.b64 	{%r308, %r309}, %rd474;
	shf.l.wrap.b32 	%r310, %r309, %r308, 13;
	shf.l.wrap.b32 	%r311, %r308, %r309, 13;
	mov.b64 	%rd533, {%r311, %r310};
	not.b64 	%rd534, %rd518;
	and.b64  	%rd535, %rd524, %rd534;
	not.b64 	%rd536, %rd524;
	and.b64  	%rd537, %rd512, %rd536;
	xor.b64  	%rd674, %rd518, %rd537;
	not.b64 	%rd538, %rd512;
	and.b64  	%rd539, %rd530, %rd538;
	xor.b64  	%rd669, %rd524, %rd539;
	not.b64 	%rd540, %rd530;
	and.b64  	%rd541, %rd457, %rd540;
	xor.b64  	%rd664, %rd512, %rd541;
	not.b64 	%rd542, %rd457;
	and.b64  	%rd543, %rd518, %rd542;
	xor.b64  	%rd659, %rd530, %rd543;
	not.b64 	%rd544, %rd519;
	and.b64  	%rd545, %rd516, %rd544;
	xor.b64  	%rd678, %rd545, %rd511;
	not.b64 	%rd546, %rd516;
	and.b64  	%rd547, %rd533, %rd546;
	xor.b64  	%rd673, %rd519, %rd547;
	not.b64 	%rd548, %rd533;
	and.b64  	%rd549, %rd520, %rd548;
	xor.b64  	%rd668, %rd516, %rd549;
	not.b64 	%rd550, %rd520;
	and.b64  	%rd551, %rd511, %rd550;
	xor.b64  	%rd663, %rd533, %rd551;
	not.b64 	%rd552, %rd511;
	and.b64  	%rd553, %rd519, %rd552;
	xor.b64  	%rd658, %rd520, %rd553;
	not.b64 	%rd554, %rd515;
	and.b64  	%rd555, %rd525, %rd554;
	xor.b64  	%rd677, %rd555, %rd517;
	not.b64 	%rd556, %rd525;
	and.b64  	%rd557, %rd526, %rd556;
	xor.b64  	%rd672, %rd515, %rd557;
	not.b64 	%rd558, %rd526;
	and.b64  	%rd559, %rd522, %rd558;
	xor.b64  	%rd667, %rd525, %rd559;
	not.b64 	%rd560, %rd522;
	and.b64  	%rd561, %rd517, %rd560;
	xor.b64  	%rd662, %rd526, %rd561;
	not.b64 	%rd562, %rd517;
	and.b64  	%rd563, %rd515, %rd562;
	xor.b64  	%rd657, %rd522, %rd563;
	not.b64 	%rd564, %rd510;
	and.b64  	%rd565, %rd514, %rd564;
	xor.b64  	%rd676, %rd565, %rd529;
	not.b64 	%rd566, %rd514;
	and.b64  	%rd567, %rd513, %rd566;
	xor.b64  	%rd671, %rd510, %rd567;
	not.b64 	%rd568, %rd513;
	and.b64  	%rd569, %rd527, %rd568;
	xor.b64  	%rd666, %rd514, %rd569;
	not.b64 	%rd570, %rd527;
	and.b64  	%rd571, %rd529, %rd570;
	xor.b64  	%rd661, %rd513, %rd571;
	not.b64 	%rd572, %rd529;
	and.b64  	%rd573, %rd510, %rd572;
	xor.b64  	%rd656, %rd527, %rd573;
	not.b64 	%rd574, %rd532;
	and.b64  	%rd575, %rd521, %rd574;
	xor.b64  	%rd675, %rd575, %rd523;
	not.b64 	%rd576, %rd521;
	and.b64  	%rd577, %rd528, %rd576;
	xor.b64  	%rd670, %rd532, %rd577;
	not.b64 	%rd578, %rd528;
	and.b64  	%rd579, %rd531, %rd578;
	xor.b64  	%rd665, %rd521, %rd579;
	not.b64 	%rd580, %rd531;
	and.b64  	%rd581, %rd523, %rd580;
	xor.b64  	%rd660, %rd528, %rd581;
	not.b64 	%rd582, %rd523;
	and.b64  	%rd583, %rd532, %rd582;
	xor.b64  	%rd655, %rd531, %rd583;
	ld.const.u64 	%rd584, [%rd654];
	xor.b64  	%rd585, %rd535, %rd584;
	xor.b64  	%rd679, %rd585, %rd457;
	add.s32 	%r322, %r322, 1;
	add.s64 	%rd654, %rd654, 8;
	setp.ne.s32 	%p13, %r322, 24;
	@%p13 bra 	$L__BB0_18;
	ld.param.u64 	%rd620, [batch_keccak256_param_4];
	mov.u32 	%r312, %ctaid.x;
	mov.u32 	%r313, %ntid.x;
	mov.u32 	%r314, %tid.x;
	mad.lo.s32 	%r315, %r312, %r313, %r314;
	shl.b32 	%r316, %r315, 5;
	cvt.u64.u32 	%rd586, %r316;
	cvta.to.global.u64 	%rd587, %rd620;
	add.s64 	%rd588, %rd587, %rd586;
	st.global.u8 	[%rd588], %rd679;
	shr.u64 	%rd589, %rd679, 8;
	st.global.u8 	[%rd588+1], %rd589;
	shr.u64 	%rd590, %rd679, 16;
	st.global.u8 	[%rd588+2], %rd590;
	shr.u64 	%rd591, %rd679, 24;
	st.global.u8 	[%rd588+3], %rd591;
	shr.u64 	%rd592, %rd679, 32;
	st.global.u8 	[%rd588+4], %rd592;
	shr.u64 	%rd593, %rd679, 40;
	st.global.u8 	[%rd588+5], %rd593;
	shr.u64 	%rd594, %rd679, 48;
	st.global.u8 	[%rd588+6], %rd594;
	shr.u64 	%rd595, %rd679, 56;
	st.global.u8 	[%rd588+7], %rd595;
	st.global.u8 	[%rd588+8], %rd674;
	shr.u64 	%rd596, %rd674, 8;
	st.global.u8 	[%rd588+9], %rd596;
	shr.u64 	%rd597, %rd674, 16;
	st.global.u8 	[%rd588+10], %rd597;
	shr.u64 	%rd598, %rd674, 24;
	st.global.u8 	[%rd588+11], %rd598;
	shr.u64 	%rd599, %rd674, 32;
	st.global.u8 	[%rd588+12], %rd599;
	shr.u64 	%rd600, %rd674, 40;
	st.global.u8 	[%rd588+13], %rd600;
	shr.u64 	%rd601, %rd674, 48;
	st.global.u8 	[%rd588+14], %rd601;
	shr.u64 	%rd602, %rd674, 56;
	st.global.u8 	[%rd588+15], %rd602;
	st.global.u8 	[%rd588+16], %rd669;
	shr.u64 	%rd603, %rd669, 8;
	st.global.u8 	[%rd588+17], %rd603;
	shr.u64 	%rd604, %rd669, 16;
	st.global.u8 	[%rd588+18], %rd604;
	shr.u64 	%rd605, %rd669, 24;
	st.global.u8 	[%rd588+19], %rd605;
	shr.u64 	%rd606, %rd669, 32;
	st.global.u8 	[%rd588+20], %rd606;
	shr.u64 	%rd607, %rd669, 40;
	st.global.u8 	[%rd588+21], %rd607;
	shr.u64 	%rd608, %rd669, 48;
	st.global.u8 	[%rd588+22], %rd608;
	shr.u64 	%rd609, %rd669, 56;
	st.global.u8 	[%rd588+23], %rd609;
	st.global.u8 	[%rd588+24], %rd664;
	shr.u64 	%rd610, %rd664, 8;
	st.global.u8 	[%rd588+25], %rd610;
	shr.u64 	%rd611, %rd664, 16;
	st.global.u8 	[%rd588+26], %rd611;
	shr.u64 	%rd612, %rd664, 24;
	st.global.u8 	[%rd588+27], %rd612;
	shr.u64 	%rd613, %rd664, 32;
	st.global.u8 	[%rd588+28], %rd613;
	shr.u64 	%rd614, %rd664, 40;
	st.global.u8 	[%rd588+29], %rd614;
	shr.u64 	%rd615, %rd664, 48;
	st.global.u8 	[%rd588+30], %rd615;
	shr.u64 	%rd616, %rd664, 56;
	st.global.u8 	[%rd588+31], %rd616;
$L__BB0_20:
	ret;

}


// ===== COMPILED SASS (sm_100) =====

	.target	sm_100

	.elftype	@"ET_EXEC"


//--------------------- .note.nv.tkinfo           --------------------------
	.section	.note.nv.tkinfo,"",@"SHT_NOTE"
	.sectionflags	@"SHF_NOTE_NV_TKINFO"
	.tkinfo
        /*0018*/ 	.word	0x00000002
        /*0030*/ 	.string	""
        /*0030*/ 	.string	"ptxas"
        /*0030*/ 	.string	"Cuda compilation tools, release 13.0, V13.0.88"
        /*0030*/ 	.string	"Build cuda_13.0.r13.0/compiler.36424714_0"
        /*0030*/ 	.string	"-arch sm_100 -m 64 "



//--------------------- .note.nv.cuinfo           --------------------------
	.section	.note.nv.cuinfo,"",@"SHT_NOTE"
	.sectionflags	@"SHF_NOTE_NV_CUINFO"
        /*0018*/ 	.short	0x0002
        /*001a*/ 	.short	0x0064
        /*001c*/ 	.short	0x0082
	.zero		2


//--------------------- .nv.info                  --------------------------
	.section	.nv.info,"",@"SHT_CUDA_INFO"
	.align	4


	//----- nvinfo : EIATTR_REGCOUNT
	.align		4
        /*0000*/ 	.byte	0x04, 0x2f
        /*0002*/ 	.short	(.L_2 - .L_1)
	.align		4
.L_1:
        /*0004*/ 	.word	index@(batch_keccak256)
        /*0008*/ 	.word	0x00000054


	//----- nvinfo : EIATTR_FRAME_SIZE
	.align		4
.L_2:
        /*000c*/ 	.byte	0x04, 0x11
        /*000e*/ 	.short	(.L_4 - .L_3)
	.align		4
.L_3:
        /*0010*/ 	.word	index@(batch_keccak256)
        /*0014*/ 	.word	0x000000c8


	//----- nvinfo : EIATTR_MIN_STACK_SIZE
	.align		4
.L_4:
        /*0018*/ 	.byte	0x04, 0x12
        /*001a*/ 	.short	(.L_6 - .L_5)
	.align		4
.L_5:
        /*001c*/ 	.word	index@(batch_keccak256)
        /*0020*/ 	.word	0x000000c8
.L_6:


//--------------------- .nv.compat                --------------------------
	.section	.nv.compat,"",@"SHT_CUDA_COMPAT_INFO"
	.align	4
        /*0000*/ 	.byte	0x02, 0x09, 0x00, 0x00, 0x02, 0x02, 0x01, 0x00, 0x02, 0x05, 0x05, 0x00, 0x03, 0x07, 0x01, 0x01
        /*0010*/ 	.byte	0x02, 0x03, 0x00, 0x00, 0x02, 0x06, 0x01, 0x00, 0x04, 0x0b, 0x08, 0x00, 0x09, 0x00, 0x00, 0x00
        /*0020*/ 	.byte	0x00, 0x00, 0x00, 0x00


//--------------------- .nv.info.batch_keccak256  --------------------------
	.section	.nv.info.batch_keccak256,"",@"SHT_CUDA_INFO"
	.sectionflags	@""
	.align	4


	//----- nvinfo : EIATTR_CUDA_API_VERSION
	.align		4
        /*0000*/ 	.byte	0x04, 0x37
        /*0002*/ 	.short	(.L_8 - .L_7)
.L_7:
        /*0004*/ 	.word	0x00000082


	//----- nvinfo : EIATTR_KPARAM_INFO
	.align		4
.L_8:
        /*0008*/ 	.byte	0x04, 0x17
        /*000a*/ 	.short	(.L_10 - .L_9)
.L_9:
        /*000c*/ 	.word	0x00000000
        /*0010*/ 	.short	0x0004
        /*0012*/ 	.short	0x0018
        /*0014*/ 	.byte	0x00, 0xf5, 0x21, 0x00


	//----- nvinfo : EIATTR_KPARAM_INFO
	.align		4
.L_10:
        /*0018*/ 	.byte	0x04, 0x17
        /*001a*/ 	.short	(.L_12 - .L_11)
.L_11:
        /*001c*/ 	.word	0x00000000
        /*0020*/ 	.short	0x0003
        /*0022*/ 	.short	0x0010
        /*0024*/ 	.byte	0x00, 0xf0, 0x11, 0x00


	//----- nvinfo : EIATTR_KPARAM_INFO
	.align		4
.L_12:
        /*0028*/ 	.byte	0x04, 0x17
        /*002a*/ 	.short	(.L_14 - .L_13)
.L_13:
        /*002c*/ 	.word	0x00000000
        /*0030*/ 	.short	0x0002
        /*0032*/ 	.short	0x000c
        /*0034*/ 	.byte	0x00, 0xf0, 0x11, 0x00


	//----- nvinfo : EIATTR_KPARAM_INFO
	.align		4
.L_14:
        /*0038*/ 	.byte	0x04, 0x17
        /*003a*/ 	.short	(.L_16 - .L_15)
.L_15:
        /*003c*/ 	.word	0x00000000
        /*0040*/ 	.short	0x0001
        /*0042*/ 	.short	0x0008
        /*0044*/ 	.byte	0x00, 0xf0, 0x11, 0x00


	//----- nvinfo : EIATTR_KPARAM_INFO
	.align		4
.L_16:
        /*0048*/ 	.byte	0x04, 0x17
        /*004a*/ 	.short	(.L_18 - .L_17)
.L_17:
        /*004c*/ 	.word	0x00000000
        /*0050*/ 	.short	0x0000
        /*0052*/ 	.short	0x0000
        /*0054*/ 	.byte	0x00, 0xf5, 0x21, 0x00


	//----- nvinfo : EIATTR_SPARSE_MMA_MASK
	.align		4
.L_18:
        /*0058*/ 	.byte	0x03, 0x50
        /*005a*/ 	.short	0x0000


	//----- nvinfo : EIATTR_MAXREG_COUNT
	.align		4
        /*005c*/ 	.byte	0x03, 0x1b
        /*005e*/ 	.short	0x00ff


	//----- nvinfo : EIATTR_MERCURY_ISA_VERSION
	.align		4
        /*0060*/ 	.byte	0x03, 0x5f
        /*0062*/ 	.short	0x0101


	//----- nvinfo : EIATTR_VRC_CTA_INIT_COUNT
	.align		4
        /*0064*/ 	.byte	0x02, 0x4a
	.zero		1
	.zero		1


	//----- nvinfo : EIATTR_EXIT_INSTR_OFFSETS
	.align		4
        /*0068*/ 	.byte	0x04, 0x1c
        /*006a*/ 	.short	(.L_20 - .L_19)


	//   ....[0]....
.L_19:
        /*006c*/ 	.word	0x00000080


	//   ....[1]....
        /*0070*/ 	.word	0x000055b0


	//----- nvinfo : EIATTR_CBANK_PARAM_SIZE
	.align		4
.L_20:
        /*0074*/ 	.byte	0x03, 0x19
        /*0076*/ 	.short	0x0020


	//----- nvinfo : EIATTR_PARAM_CBANK
	.align		4
        /*0078*/ 	.byte	0x04, 0x0a
        /*007a*/ 	.short	(.L_22 - .L_21)
	.align		4
.L_21:
        /*007c*/ 	.word	index@(.nv.constant0.batch_keccak256)
        /*0080*/ 	.short	0x0380
        /*0082*/ 	.short	0x0020


	//----- nvinfo : EIATTR_SW_WAR
	.align		4
.L_22:
        /*0084*/ 	.byte	0x04, 0x36
        /*0086*/ 	.short	(.L_24 - .L_23)
.L_23:
        /*0088*/ 	.word	0x00000008
.L_24:


//--------------------- .nv.callgraph             --------------------------
	.section	.nv.callgraph,"",@"SHT_CUDA_CALLGRAPH"
	.align	4
	.sectionentsize	8
	.align		4
        /*0000*/ 	.word	0x00000000
	.align		4
        /*0004*/ 	.word	0xffffffff
	.align		4
        /*0008*/ 	.word	0x00000000
	.align		4
        /*000c*/ 	.word	0xfffffffe
	.align		4
        /*0010*/ 	.word	0x00000000
	.align		4
        /*0014*/ 	.word	0xfffffffd
	.align		4
        /*0018*/ 	.word	0x00000000
	.align		4
        /*001c*/ 	.word	0xfffffffc


//--------------------- .nv.constant3             --------------------------
	.section	.nv.constant3,"a",@progbits
	.align	8
.nv.constant3:
	.type		IOTA_CONSTANTS,@object
	.size		IOTA_CONSTANTS,(.L_0 - IOTA_CONSTANTS)
IOTA_CONSTANTS:
        /*0000*/ 	.byte	0x01, 0x00, 0x00, 0x00, 0x00, 0x00, 0x00, 0x00, 0x82, 0x80, 0x00, 0x00, 0x00, 0x00, 0x00, 0x00
        /* <DEDUP_REMOVED lines=11> */
.L_0:


//--------------------- .text.batch_keccak256     --------------------------
	.section	.text.batch_keccak256,"ax",@progbits
	.align	128
        .global         batch_keccak256
        .type           batch_keccak256,@function
        .size           batch_keccak256,(.L_x_9 - batch_keccak256)
        .other          batch_keccak256,@"STO_CUDA_ENTRY STV_DEFAULT"
batch_keccak256:
.text.batch_keccak256:
[----:B------:R-:W0:Y:S01]  /*0000*/  LDC R1, c[0x0][0x37c] ;  /* 0x0000df00ff017b82 */ /* 0x000e220000000800 */
[----:B------:R-:W1:Y:S07]  /*0010*/  S2R R3, SR_TID.X ;  /* 0x0000000000037919 */ /* 0x000e6e0000002100 */
[----:B------:R-:W1:Y:S01]  /*0020*/  S2UR UR4, SR_CTAID.X ;  /* 0x00000000000479c3 */ /* 0x000e620000002500 */
[----:B------:R-:W2:Y:S01]  /*0030*/  LDCU UR5, c[0x0][0x388] ;  /* 0x00007100ff0577ac */ /* 0x000ea20008000800 */
[----:B0-----:R-:W-:-:S06]  /*0040*/  VIADD R1, R1, 0xffffff38 ;  /* 0xffffff3801017836 */ /* 0x001fcc0000000000 */
[----:B------:R-:W1:Y:S02]  /*0050*/  LDC R22, c[0x0][0x360] ;  /* 0x0000d800ff167b82 */ /* 0x000e640000000800 */
[----:B-1----:R-:W-:-:S05]  /*0060*/  IMAD R22, R22, UR4, R3 ;  /* 0x0000000416167c24 */ /* 0x002fca000f8e0203 */
[----:B--2---:R-:W-:-:S13]  /*0070*/  ISETP.GE.U32.AND P0, PT, R22, UR5, PT ;  /* 0x0000000516007c0c */ /* 0x004fda000bf06070 */
[----:B------:R-:W-:Y:S05]  /*0080*/  @P0 EXIT ;  /* 0x000000000000094d */ /* 0x000fea0003800000 */
[----:B------:R-:W0:Y:S01]  /*0090*/  LDCU UR4, c[0x0][0x38c] ;  /* 0x00007180ff0477ac */ /* 0x000e220008000800 */
[----:B------:R1:W-:Y:S01]  /*00a0*/  STL.64 [R1], RZ ;  /* 0x000000ff01007387 */ /* 0x0003e20000100a00 */
[----:B------:R-:W-:Y:S01]  /*00b0*/  IMAD.MOV.U32 R20, RZ, RZ, R1 ;  /* 0x000000ffff147224 */ /* 0x000fe200078e0001 */
[----:B------:R-:W2:Y:S02]  /*00c0*/  LDCU UR5, c[0x0][0x38c] ;  /* 0x00007180ff0577ac */ /* 0x000ea40008000800 */
[----:B------:R1:W-:Y:S01]  /*00d0*/  STL.64 [R1+0x8], RZ ;  /* 0x000008ff01007387 */ /* 0x0003e20000100a00 */
[----:B------:R-:W-:Y:S01]  /*00e0*/  IMAD.MOV.U32 R0, RZ, RZ, RZ ;  /* 0x000000ffff007224 */ /* 0x000fe200078e00ff */
[----:B------:R-:W3:Y:S02]  /*00f0*/  LDCU.64 UR10, c[0x0][0x358] ;  /* 0x00006b00ff0a77ac */ /* 0x000ee40008000a00 */
[----:B------:R1:W-:Y:S04]  /*0100*/  STL.64 [R1+0x10], RZ ;  /* 0x000010ff01007387 */ /* 0x0003e80000100a00 */
[----:B------:R1:W-:Y:S04]  /*0110*/  STL.64 [R1+0x18], RZ ;  /* 0x000018ff01007387 */ /* 0x0003e80000100a00 */
[----:B------:R1:W-:Y:S01]  /*0120*/  STL.64 [R1+0x20], RZ ;  /* 0x000020ff01007387 */ /* 0x0003e20000100a00 */
[----:B0-----:R-:W-:-:S03]  /*0130*/  UISETP.GE.U32.AND UP0, UPT, UR4, 0x88, UPT ;  /* 0x000000880400788c */ /* 0x001fc6000bf06070 */
[----:B------:R1:W-:Y:S01]  /*0140*/  STL.64 [R1+0x28], RZ ;  /* 0x000028ff01007387 */ /* 0x0003e20000100a00 */
[----:B--2---:R-:W-:Y:S01]  /*0150*/  IMAD.U32 R21, RZ, RZ, UR5 ;  /* 0x00000005ff157e24 */ /* 0x004fe2000f8e00ff */
[----:B------:R-:W-:Y:S01]  /*0160*/  UMOV UR4, URZ ;  /* 0x000000ff00047c82 */ /* 0x000fe20008000000 */
[----:B------:R-:W-:Y:S01]  /*0170*/  UMOV UR5, URZ ;  /* 0x000000ff00057c82 */ /* 0x000fe20008000000 */
[----:B------:R1:W-:Y:S04]  /*0180*/  STL.64 [R1+0x30], RZ ;  /* 0x000030ff01007387 */ /* 0x0003e80000100a00 */
        /* <DEDUP_REMOVED lines=17> */
[----:B------:R1:W-:Y:S01]  /*02a0*/  STL.64 [R1+0xc0], RZ ;  /* 0x0000c0ff01007387 */ /* 0x0003e20000100a00 */
[----:B---3--:R-:W-:Y:S05]  /*02b0*/  BRA.U !UP0, `(.L_x_0) ;  /* 0x0000003508b47547 */ /* 0x008fea000b800000 */
[----:B------:R-:W-:Y:S01]  /*02c0*/  UMOV UR4, URZ ;  /* 0x000000ff00047c82 */ /* 0x000fe20008000000 */
[----:B------:R-:W-:-:S05]  /*02d0*/  UMOV UR5, URZ ;  /* 0x000000ff00057c82 */ /* 0x000fca0008000000 */
.L_x_2:
[----:B0-----:R-:W0:Y:S01]  /*02e0*/  LDC.64 R2, c[0x0][0x380] ;  /* 0x0000e000ff027b82 */ /* 0x001e220000000a00 */
[----:B------:R-:W2:Y:S01]  /*02f0*/  LDCU UR6, c[0x0][0x390] ;  /* 0x00007200ff0677ac */ /* 0x000ea20008000800 */
[----:B------:R-:W3:Y:S01]  /*0300*/  LDL.64 R8, [R20] ;  /* 0x0000000014087983 */ /* 0x000ee20000100a00 */
[----:B--2---:R-:W-:Y:S01]  /*0310*/  IMAD R5, R22, UR6, RZ ;  /* 0x0000000616057c24 */ /* 0x004fe2000f8e02ff */
[----:B------:R-:W-:-:S04]  /*0320*/  UIADD3 UR6, UP0, UPT, UR4, 0x4, URZ ;  /* 0x0000000404067890 */ /* 0x000fc8000ff1e0ff */
[----:B0-----:R-:W-:Y:S01]  /*0330*/  IADD3 R6, P0, P1, R2, UR4, R5 ;  /* 0x0000000402067c10 */ /* 0x001fe2000f91e005 */
[----:B------:R-:W-:-:S03]  /*0340*/  UIADD3.X UR7, UPT, UPT, URZ, UR5, URZ, UP0, !UPT ;  /* 0x00000005ff077290 */ /* 0x000fc600087fe4ff */
[----:B------:R-:W-:Y:S02]  /*0350*/  IADD3.X R7, PT, PT, R3, UR5, RZ, P0, P1 ;  /* 0x0000000503077c10 */ /* 0x000fe400087e24ff */
[----:B------:R-:W-:-:S03]  /*0360*/  IADD3 R10, P0, P1, R2, UR6, R5 ;  /* 0x00000006020a7c10 */ /* 0x000fc6000f91e005 */
[----:B------:R-:W2:Y:S01]  /*0370*/  LDG.E.U8 R4, desc[UR10][R6.64+0x1] ;  /* 0x0000010a06047981 */ /* 0x000ea2000c1e1100 */
[----:B------:R-:W-:-:S03]  /*0380*/  IADD3.X R11, PT, PT, R3, UR7, RZ, P0, P1 ;  /* 0x00000007030b7c10 */ /* 0x000fc600087e24ff */
[----:B------:R-:W3:Y:S04]  /*0390*/  LDG.E.U8 R13, desc[UR10][R6.64] ;  /* 0x0000000a060d7981 */ /* 0x000ee8000c1e1100 */
[----:B------:R-:W4:Y:S04]  /*03a0*/  LDG.E.U8 R12, desc[UR10][R6.64+0x2] ;  /* 0x0000020a060c7981 */ /* 0x000f28000c1e1100 */
[----:B------:R-:W4:Y:S04]  /*03b0*/  LDG.E.U8 R16, desc[UR10][R10.64+0x1] ;  /* 0x0000010a0a107981 */ /* 0x000f28000c1e1100 */
[----:B------:R-:W4:Y:S04]  /*03c0*/  LDG.E.U8 R15, desc[UR10][R10.64] ;  /* 0x0000000a0a0f7981 */ /* 0x000f28000c1e1100 */
[----:B------:R0:W4:Y:S04]  /*03d0*/  LDG.E.U8 R14, desc[UR10][R6.64+0x3] ;  /* 0x0000030a060e7981 */ /* 0x000128000c1e1100 */
[----:B------:R-:W4:Y:S04]  /*03e0*/  LDG.E.U8 R17, desc[UR10][R10.64+0x2] ;  /* 0x0000020a0a117981 */ /* 0x000f28000c1e1100 */
[----:B------:R-:W4:Y:S01]  /*03f0*/  LDG.E.U8 R18, desc[UR10][R10.64+0x3] ;  /* 0x0000030a0a127981 */ /* 0x000f22000c1e1100 */
[----:B------:R-:W-:-:S04]  /*0400*/  UIADD3 UR6, UP0, UPT, UR4, 0x8, URZ ;  /* 0x0000000804067890 */ /* 0x000fc8000ff1e0ff */
[----:B------:R-:W-:Y:S02]  /*0410*/  UIADD3.X UR7, UPT, UPT, URZ, UR5, URZ, UP0, !UPT ;  /* 0x00000005ff077290 */ /* 0x000fe400087fe4ff */
[----:B0-----:R-:W-:Y:S01]  /*0420*/  IADD3 R6, P0, P1, R2, UR6, R5 ;  /* 0x0000000602067c10 */ /* 0x001fe2000f91e005 */
[----:B------:R-:W-:Y:S01]  /*0430*/  UIADD3 UR6, UP0, UPT, UR4, 0xc, URZ ;  /* 0x0000000c04067890 */ /* 0x000fe2000ff1e0ff */
[----:B--2---:R-:W-:Y:S01]  /*0440*/  IMAD.SHL.U32 R4, R4, 0x100, RZ ;  /* 0x0000010004047824 */ /* 0x004fe200078e00ff */
[----:B---3--:R-:W-:Y:S01]  /*0450*/  LOP3.LUT R13, R13, R8, RZ, 0x3c, !PT ;  /* 0x000000080d0d7212 */ /* 0x008fe200078e3cff */
[----:B----4-:R-:W-:-:S03]  /*0460*/  IMAD.U32 R12, R12, 0x10000, RZ ;  /* 0x000100000c0c7824 */ /* 0x010fc600078e00ff */
[----:B------:R-:W-:Y:S01]  /*0470*/  LOP3.LUT R13, R4, R13, RZ, 0x3c, !PT ;  /* 0x0000000d040d7212 */ /* 0x000fe200078e3cff */
[----:B------:R-:W-:-:S03]  /*0480*/  IMAD.SHL.U32 R16, R16, 0x100, RZ ;  /* 0x0000010010107824 */ /* 0x000fc600078e00ff */
[----:B------:R-:W-:Y:S02]  /*0490*/  LOP3.LUT R7, R12, R13, RZ, 0x3c, !PT ;  /* 0x0000000d0c077212 */ /* 0x000fe400078e3cff */
[----:B------:R-:W-:Y:S01]  /*04a0*/  LOP3.LUT R15, R15, R9, RZ, 0x3c, !PT ;  /* 0x000000090f0f7212 */ /* 0x000fe200078e3cff */
[----:B------:R-:W-:-:S03]  /*04b0*/  IMAD.SHL.U32 R14, R14, 0x1000000, RZ ;  /* 0x010000000e0e7824 */ /* 0x000fc600078e00ff */
[----:B------:R-:W-:Y:S01]  /*04c0*/  LOP3.LUT R16, R16, R15, RZ, 0x3c, !PT ;  /* 0x0000000f10107212 */ /* 0x000fe200078e3cff */
[----:B------:R-:W-:Y:S01]  /*04d0*/  IMAD.U32 R17, R17, 0x10000, RZ ;  /* 0x0001000011117824 */ /* 0x000fe200078e00ff */
[----:B------:R-:W-:Y:S01]  /*04e0*/  LOP3.LUT R8, R14, R7, RZ, 0x3c, !PT ;  /* 0x000000070e087212 */ /* 0x000fe200078e3cff */
[----:B------:R-:W-:Y:S02]  /*04f0*/  IMAD.MOV.U32 R9, RZ, RZ, 0x5 ;  /* 0x00000005ff097424 */ /* 0x000fe400078e00ff */
[----:B------:R-:W-:Y:S01]  /*0500*/  IMAD.SHL.U32 R18, R18, 0x1000000, RZ ;  /* 0x0100000012127824 */ /* 0x000fe200078e00ff */
[----:B------:R-:W-:Y:S01]  /*0510*/  LOP3.LUT R17, R17, R16, RZ, 0x3c, !PT ;  /* 0x0000001011117212 */ /* 0x000fe200078e3cff */
[----:B------:R-:W-:Y:S01]  /*0520*/  IMAD.MOV.U32 R12, RZ, RZ, R8 ;  /* 0x000000ffff0c7224 */ /* 0x000fe200078e0008 */
[----:B------:R-:W-:Y:S02]  /*0530*/  IADD3.X R7, PT, PT, R3, UR7, RZ, P0, P1 ;  /* 0x0000000703077c10 */ /* 0x000fe400087e24ff */
[----:B------:R-:W-:Y:S01]  /*0540*/  LOP3.LUT R13, R18, R17, RZ, 0x3c, !PT ;  /* 0x00000011120d7212 */ /* 0x000fe200078e3cff */
[----:B------:R-:W-:-:S02]  /*0550*/  IMAD R17, R9, 0x8, R20 ;  /* 0x0000000809117824 */ /* 0x000fc400078e0214 */
[----:B------:R-:W2:Y:S01]  /*0560*/  LDG.E.U8 R4, desc[UR10][R6.64+0x1] ;  /* 0x0000010a06047981 */ /* 0x000ea2000c1e1100 */
[----:B------:R-:W-:-:S03]  /*0570*/  UIADD3.X UR7, UPT, UPT, URZ, UR5, URZ, UP0, !UPT ;  /* 0x00000005ff077290 */ /* 0x000fc600087fe4ff */
[----:B------:R0:W-:Y:S01]  /*0580*/  STL.64 [R20], R12 ;  /* 0x0000000c14007387 */ /* 0x0001e20000100a00 */
[----:B------:R-:W-:-:S03]  /*0590*/  IADD3 R10, P0, P1, R2, UR6, R5 ;  /* 0x00000006020a7c10 */ /* 0x000fc6000f91e005 */
[----:B------:R-:W3:Y:S04]  /*05a0*/  LDG.E.U8 R15, desc[UR10][R6.64] ;  /* 0x0000000a060f7981 */ /* 0x000ee8000c1e1100 */
[----:B------:R-:W3:Y:S04]  /*05b0*/  LDL.64 R8, [R17] ;  /* 0x0000000011087983 */ /* 0x000ee80000100a00 */
[----:B------:R-:W4:Y:S01]  /*05c0*/  LDG.E.U8 R14, desc[UR10][R6.64+0x2] ;  /* 0x0000020a060e7981 */ /* 0x000f22000c1e1100 */
[----:B------:R-:W-:-:S03]  /*05d0*/  IADD3.X R11, PT, PT, R3, UR7, RZ, P0, P1 ;  /* 0x00000007030b7c10 */ /* 0x000fc600087e24ff */
[----:B-1----:R1:W4:Y:S04]  /*05e0*/  LDG.E.U8 R16, desc[UR10][R6.64+0x3] ;  /* 0x0000030a06107981 */ /* 0x002328000c1e1100 */
[----:B------:R-:W4:Y:S04]  /*05f0*/  LDG.E.U8 R18, desc[UR10][R10.64+0x1] ;  /* 0x0000010a0a127981 */ /* 0x000f28000c1e1100 */
[----:B------:R-:W4:Y:S04]  /*0600*/  LDG.E.U8 R19, desc[UR10][R10.64] ;  /* 0x0000000a0a137981 */ /* 0x000f28000c1e1100 */
[----:B0-----:R-:W4:Y:S04]  /*0610*/  LDG.E.U8 R12, desc[UR10][R10.64+0x2] ;  /* 0x0000020a0a0c7981 */ /* 0x001f28000c1e1100 */
[----:B------:R-:W4:Y:S01]  /*0620*/  LDG.E.U8 R13, desc[UR10][R10.64+0x3] ;  /* 0x0000030a0a0d7981 */ /* 0x000f22000c1e1100 */
[----:B------:R-:W-:-:S04]  /*0630*/  UIADD3 UR6, UP0, UPT, UR4, 0x10, URZ ;  /* 0x0000001004067890 */ /* 0x000fc8000ff1e0ff */
[----:B------:R-:W-:Y:S02]  /*0640*/  UIADD3.X UR7, UPT, UPT, URZ, UR5, URZ, UP0, !UPT ;  /* 0x00000005ff077290 */ /* 0x000fe400087fe4ff */
[----:B-1----:R-:W-:Y:S01]  /*0650*/  IADD3 R6, P0, P1, R2, UR6, R5 ;  /* 0x0000000602067c10 */ /* 0x002fe2000f91e005 */
[----:B------:R-:W-:Y:S01]  /*0660*/  UIADD3 UR6, UP0, UPT, UR4, 0x14, URZ ;  /* 0x0000001404067890 */ /* 0x000fe2000ff1e0ff */
[----:B--2---:R-:W-:Y:S01]  /*0670*/  IMAD.SHL.U32 R4, R4, 0x100, RZ ;  /* 0x0000010004047824 */ /* 0x004fe200078e00ff */
[----:B---3--:R-:W-:Y:S01]  /*0680*/  LOP3.LUT R15, R15, R8, RZ, 0x3c, !PT ;  /* 0x000000080f0f7212 */ /* 0x008fe200078e3cff */
[----:B----4-:R-:W-:-:S03]  /*0690*/  IMAD.U32 R14, R14, 0x10000, RZ ;  /* 0x000100000e0e7824 */ /* 0x010fc600078e00ff */
[----:B------:R-:W-:Y:S01]  /*06a0*/  LOP3.LUT R15, R4, R15, RZ, 0x3c, !PT ;  /* 0x0000000f040f7212 */ /* 0x000fe200078e3cff */
[----:B------:R-:W-:-:S03]  /*06b0*/  IMAD.SHL.U32 R16, R16, 0x1000000, RZ ;  /* 0x0100000010107824 */ /* 0x000fc600078e00ff */
[----:B------:R-:W-:Y:S01]  /*06c0*/  LOP3.LUT R7, R14, R15, RZ, 0x3c, !PT ;  /* 0x0000000f0e077212 */ /* 0x000fe200078e3cff */
[----:B------:R-:W-:-:S03]  /*06d0*/  IMAD.SHL.U32 R18, R18, 0x100, RZ ;  /* 0x0000010012127824 */ /* 0x000fc600078e00ff */
[----:B------:R-:W-:Y:S02]  /*06e0*/  LOP3.LUT R8, R16, R7, RZ, 0x3c, !PT ;  /* 0x0000000710087212 */ /* 0x000fe400078e3cff */
[----:B------:R-:W-:Y:S01]  /*06f0*/  LOP3.LUT R7, R19, R9, RZ, 0x3c, !PT ;  /* 0x0000000913077212 */ /* 0x000fe200078e3cff */
[----:B------:R-:W-:-:S03]  /*0700*/  IMAD.U32 R12, R12, 0x10000, RZ ;  /* 0x000100000c0c7824 */ /* 0x000fc600078e00ff */
[----:B------:R-:W-:Y:S01]  /*0710*/  LOP3.LUT R7, R18, R7, RZ, 0x3c, !PT ;  /* 0x0000000712077212 */ /* 0x000fe200078e3cff */
[----:B------:R-:W-:-:S03]  /*0720*/  IMAD.SHL.U32 R13, R13, 0x1000000, RZ ;  /* 0x010000000d0d7824 */ /* 0x000fc600078e00ff */
[----:B------:R-:W-:Y:S01]  /*0730*/  LOP3.LUT R12, R12, R7, RZ, 0x3c, !PT ;  /* 0x000000070c0c7212 */ /* 0x000fe200078e3cff */
[----:B------:R-:W-:Y:S01]  /*0740*/  IMAD.MOV.U32 R19, RZ, RZ, 0xa ;  /* 0x0000000aff137424 */ /* 0x000fe200078e00ff */
[----:B------:R-:W-:Y:S02]  /*0750*/  IADD3.X R7, PT, PT, R3, UR7, RZ, P0, P1 ;  /* 0x0000000703077c10 */ /* 0x000fe400087e24ff */
[----:B------:R-:W-:Y:S01]  /*0760*/  LOP3.LUT R13, R13, R12, RZ, 0x3c, !PT ;  /* 0x0000000c0d0d7212 */ /* 0x000fe200078e3cff */
[----:B------:R-:W-:Y:S02]  /*0770*/  IMAD.MOV.U32 R12, RZ, RZ, R8 ;  /* 0x000000ffff0c7224 */ /* 0x000fe400078e0008 */
[----:B------:R-:W-:Y:S01]  /*0780*/  IMAD R19, R19, 0x8, R20 ;  /* 0x0000000813137824 */ /* 0x000fe200078e0214 */
        /* <DEDUP_REMOVED lines=8> */
[----:B------:R1:W4:Y:S04]  /*0810*/  LDG.E.U8 R16, desc[UR10][R6.64+0x3] ;  /* 0x0000030a06107981 */ /* 0x000328000c1e1100 */
[----:B------:R-:W4:Y:S04]  /*0820*/  LDG.E.U8 R18, desc[UR10][R10.64+0x1] ;  /* 0x0000010a0a127981 */ /* 0x000f28000c1e1100 */
[----:B------:R-:W4:Y:S04]  /*0830*/  LDG.E.U8 R23, desc[UR10][R10.64] ;  /* 0x0000000a0a177981 */ /* 0x000f28000c1e1100 */
[----:B0-----:R-:W4:Y:S04]  /*0840*/  LDG.E.U8 R12, desc[UR10][R10.64+0x2] ;  /* 0x0000020a0a0c7981 */ /* 0x001f28000c1e1100 */
[----:B------:R-:W4:Y:S01]  /*0850*/  LDG.E.U8 R13, desc[UR10][R10.64+0x3] ;  /* 0x0000030a0a0d7981 */ /* 0x000f22000c1e1100 */
[----:B------:R-:W-:Y:S01]  /*0860*/  UIADD3 UR6, UP0, UPT, UR4, 0x18, URZ ;  /* 0x0000001804067890 */ /* 0x000fe2000ff1e0ff */
[----:B------:R-:W-:-:S03]  /*0870*/  IMAD.MOV.U32 R17, RZ, RZ, 0xf ;  /* 0x0000000fff117424 */ /* 0x000fc600078e00ff */
[----:B------:R-:W-:Y:S02]  /*0880*/  UIADD3.X UR7, UPT, UPT, URZ, UR5, URZ, UP0, !UPT ;  /* 0x00000005ff077290 */ /* 0x000fe400087fe4ff */
[----:B-1----:R-:W-:Y:S01]  /*0890*/  IADD3 R6, P0, P1, R2, UR6, R5 ;  /* 0x0000000602067c10 */ /* 0x002fe2000f91e005 */
[----:B------:R-:W-:Y:S01]  /*08a0*/  IMAD R17, R17, 0x8, R20 ;  /* 0x0000000811117824 */ /* 0x000fe200078e0214 */
        /* <DEDUP_REMOVED lines=13> */
[----:B------:R-:W-:Y:S02]  /*0980*/  LOP3.LUT R12, R12, R7, RZ, 0x3c, !PT ;  /* 0x000000070c0c7212 */ /* 0x000fe400078e3cff */
[----:B------:R-:W-:Y:S02]  /*0990*/  IADD3.X R7, PT, PT, R3, UR7, RZ, P0, P1 ;  /* 0x0000000703077c10 */ /* 0x000fe400087e24ff */
[----:B------:R-:W-:Y:S01]  /*09a0*/  LOP3.LUT R13, R13, R12, RZ, 0x3c, !PT ;  /* 0x0000000c0d0d7212 */ /* 0x000fe200078e3cff */
[----:B------:R-:W-:Y:S02]  /*09b0*/  IMAD.MOV.U32 R12, RZ, RZ, R8 ;  /* 0x000000ffff0c7224 */ /* 0x000fe400078e0008 */
        /* <DEDUP_REMOVED lines=328> */
[----:B------:R-:W-:-:S04]  /*1e40*/  UIADD3 UR6, UP0, UPT, UR4, 0x68, URZ ;  /* 0x0000006804067890 */ /* 0x000fc8000ff1e0ff */
[----:B------:R-:W-:Y:S02]  /*1e50*/  UIADD3.X UR7, UPT, UPT, URZ, UR5, URZ, UP0, !UPT ;  /* 0x00000005ff077290 */ /* 0x000fe400087fe4ff */
[----:B-1----:R-:W-:Y:S01]  /*1e60*/  IADD3 R6, P0, P1, R2, UR6, R5 ;  /* 0x0000000602067c10 */ /* 0x002fe2000f91e005 */
[----:B------:R-:W-:Y:S01]  /*1e70*/  IMAD.MOV.U32 R17, RZ, RZ, 0x11 ;  /* 0x00000011ff117424 */ /* 0x000fe200078e00ff */
[----:B------:R-:W-:-:S03]  /*1e80*/  UIADD3 UR6, UP0, UPT, UR4, 0x6c, URZ ;  /* 0x0000006c04067890 */ /* 0x000fc6000ff1e0ff */
[----:B------:R-:W-:Y:S02]  /*1e90*/  IMAD R17, R17, 0x8, R20 ;  /* 0x0000000811117824 */ /* 0x000fe400078e0214 */
        /* <DEDUP_REMOVED lines=18> */
[----:B------:R0:W-:Y:S04]  /*1fc0*/  STL.64 [R19], R12 ;  /* 0x0000000c13007387 */ /* 0x0001e80000100a00 */
[----:B------:R-:W3:Y:S01]  /*1fd0*/  LDG.E.U8 R4, desc[UR10][R6.64+0x1] ;  /* 0x0000010a06047981 */ /* 0x000ee2000c1e1100 */
[----:B------:R-:W-:-:S03]  /*1fe0*/  IADD3 R10, P0, P1, R2, UR6, R5 ;  /* 0x00000006020a7c10 */ /* 0x000fc6000f91e005 */
[----:B------:R-:W2:Y:S04]  /*1ff0*/  LDL.64 R8, [R17] ;  /* 0x0000000011087983 */ /* 0x000ea80000100a00 */
        /* <DEDUP_REMOVED lines=13> */
[----:B---3--:R-:W-:Y:S01]  /*20d0*/  IMAD.SHL.U32 R4, R4, 0x100, RZ ;  /* 0x0000010004047824 */ /* 0x008fe200078e00ff */
[----:B--2---:R-:W-:Y:S01]  /*20e0*/  LOP3.LUT R15, R15, R8, RZ, 0x3c, !PT ;  /* 0x000000080f0f7212 */ /* 0x004fe200078e3cff */
        /* <DEDUP_REMOVED lines=76> */
[----:B------:R-:W-:-:S04]  /*25b0*/  LOP3.LUT R7, R18, R7, RZ, 0x3c, !PT ;  /* 0x0000000712077212 */ /* 0x000fc800078e3cff */
[----:B------:R-:W-:Y:S01]  /*25c0*/  LOP3.LUT R12, R12, R7, RZ, 0x3c, !PT ;  /* 0x000000070c0c7212 */ /* 0x000fe200078e3cff */
[----:B------:R-:W-:Y:S01]  /*25d0*/  IMAD.SHL.U32 R13, R13, 0x1000000, RZ ;  /* 0x010000000d0d7824 */ /* 0x000fe200078e00ff */
[----:B------:R-:W-:Y:S01]  /*25e0*/  IADD3.X R7, PT, PT, R3, UR7, RZ, P0, P1 ;  /* 0x0000000703077c10 */ /* 0x000fe200087e24ff */
[----:B------:R-:W-:Y:S01]  /*25f0*/  UIADD3.X UR7, UPT, UPT, URZ, UR5, URZ, UP0, !UPT ;  /* 0x00000005ff077290 */ /* 0x000fe200087fe4ff */
[----:B------:R-:W-:Y:S01]  /*2600*/  IADD3 R2, P0, P1, R2, UR6, R5 ;  /* 0x0000000602027c10 */ /* 0x000fe2000f91e005 */
[----:B------:R-:W-:Y:S01]  /*2610*/  IMAD.MOV.U32 R15, RZ, RZ, 0x8 ;  /* 0x00000008ff0f7424 */ /* 0x000fe200078e00ff */
[----:B------:R-:W-:Y:S01]  /*2620*/  LOP3.LUT R11, R13, R12, RZ, 0x3c, !PT ;  /* 0x0000000c0d0b7212 */ /* 0x000fe200078e3cff */
[----:B------:R-:W-:Y:S01]  /*2630*/  IMAD.MOV.U32 R10, RZ, RZ, R8 ;  /* 0x000000ffff0a7224 */ /* 0x000fe200078e0008 */
[----:B------:R-:W2:Y:S01]  /*2640*/  LDG.E.U8 R13, desc[UR10][R6.64] ;  /* 0x0000000a060d7981 */ /* 0x000ea2000c1e1100 */
[----:B------:R-:W-:Y:S01]  /*2650*/  IADD3.X R3, PT, PT, R3, UR7, RZ, P0, P1 ;  /* 0x0000000703037c10 */ /* 0x000fe200087e24ff */
[----:B------:R-:W-:-:S02]  /*2660*/  IMAD R15, R15, 0x8, R20 ;  /* 0x000000080f0f7824 */ /* 0x000fc400078e0214 */
[----:B------:R0:W-:Y:S04]  /*2670*/  STL.64 [R17], R10 ;  /* 0x0000000a11007387 */ /* 0x0001e80000100a00 */
[----:B------:R-:W3:Y:S04]  /*2680*/  LDG.E.U8 R12, desc[UR10][R6.64+0x1] ;  /* 0x0000010a060c7981 */ /* 0x000ee8000c1e1100 */
[----:B------:R-:W4:Y:S04]  /*2690*/  LDG.E.U8 R4, desc[UR10][R2.64+0x1] ;  /* 0x0000010a02047981 */ /* 0x000f28000c1e1100 */
[----:B------:R-:W2:Y:S04]  /*26a0*/  LDL.64 R8, [R15] ;  /* 0x000000000f087983 */ /* 0x000ea80000100a00 */
[----:B------:R-:W2:Y:S04]  /*26b0*/  LDG.E.U8 R5, desc[UR10][R2.64] ;  /* 0x0000000a02057981 */ /* 0x000ea8000c1e1100 */
[----:B------:R-:W2:Y:S04]  /*26c0*/  LDG.E.U8 R14, desc[UR10][R6.64+0x2] ;  /* 0x0000020a060e7981 */ /* 0x000ea8000c1e1100 */
[----:B0-----:R-:W2:Y:S04]  /*26d0*/  LDG.E.U8 R10, desc[UR10][R2.64+0x2] ;  /* 0x0000020a020a7981 */ /* 0x001ea8000c1e1100 */
[----:B------:R-:W2:Y:S04]  /*26e0*/  LDG.E.U8 R16, desc[UR10][R6.64+0x3] ;  /* 0x0000030a06107981 */ /* 0x000ea8000c1e1100 */
[----:B------:R0:W2:Y:S01]  /*26f0*/  LDG.E.U8 R11, desc[UR10][R2.64+0x3] ;  /* 0x0000030a020b7981 */ /* 0x0000a2000c1e1100 */
[----:B---3--:R-:W-:-:S02]  /*2700*/  IMAD.SHL.U32 R12, R12, 0x100, RZ ;  /* 0x000001000c0c7824 */ /* 0x008fc400078e00ff */
[----:B----4-:R-:W-:Y:S01]  /*2710*/  IMAD.SHL.U32 R4, R4, 0x100, RZ ;  /* 0x0000010004047824 */ /* 0x010fe200078e00ff */
[----:B--2---:R-:W-:Y:S02]  /*2720*/  LOP3.LUT R13, R13, R8, RZ, 0x3c, !PT ;  /* 0x000000080d0d7212 */ /* 0x004fe400078e3cff */
[----:B------:R-:W-:Y:S02]  /*2730*/  LOP3.LUT R5, R5, R9, RZ, 0x3c, !PT ;  /* 0x0000000905057212 */ /* 0x000fe400078e3cff */
[----:B------:R-:W-:Y:S01]  /*2740*/  LOP3.LUT R13, R12, R13, RZ, 0x3c, !PT ;  /* 0x0000000d0c0d7212 */ /* 0x000fe200078e3cff */
[----:B------:R-:W-:Y:S01]  /*2750*/  IMAD.U32 R14, R14, 0x10000, RZ ;  /* 0x000100000e0e7824 */ /* 0x000fe200078e00ff */
[----:B0-----:R-:W-:Y:S01]  /*2760*/  LOP3.LUT R3, R4, R5, RZ, 0x3c, !PT ;  /* 0x0000000504037212 */ /* 0x001fe200078e3cff */
[----:B------:R-:W-:-:S03]  /*2770*/  IMAD.U32 R10, R10, 0x10000, RZ ;  /* 0x000100000a0a7824 */ /* 0x000fc600078e00ff */
[----:B------:R-:W-:Y:S01]  /*2780*/  LOP3.LUT R13, R14, R13, RZ, 0x3c, !PT ;  /* 0x0000000d0e0d7212 */ /* 0x000fe200078e3cff */
[----:B------:R-:W-:Y:S01]  /*2790*/  IMAD.SHL.U32 R16, R16, 0x1000000, RZ ;  /* 0x0100000010107824 */ /* 0x000fe200078e00ff */
[----:B------:R-:W-:Y:S01]  /*27a0*/  LOP3.LUT R10, R10, R3, RZ, 0x3c, !PT ;  /* 0x000000030a0a7212 */ /* 0x000fe200078e3cff */
[----:B------:R-:W-:-:S03]  /*27b0*/  IMAD.SHL.U32 R11, R11, 0x1000000, RZ ;  /* 0x010000000b0b7824 */ /* 0x000fc600078e00ff */
[----:B------:R-:W-:Y:S02]  /*27c0*/  LOP3.LUT R8, R16, R13, RZ, 0x3c, !PT ;  /* 0x0000000d10087212 */ /* 0x000fe400078e3cff */
[----:B------:R-:W-:-:S05]  /*27d0*/  LOP3.LUT R9, R11, R10, RZ, 0x3c, !PT ;  /* 0x0000000a0b097212 */ /* 0x000fca00078e3cff */
[----:B------:R0:W-:Y:S04]  /*27e0*/  STL.64 [R15], R8 ;  /* 0x000000080f007387 */ /* 0x0001e80000100a00 */
[----:B------:R1:W5:Y:S04]  /*27f0*/  LDL.64 R44, [R1] ;  /* 0x00000000012c7983 */ /* 0x0003680000100a00 */
[----:B------:R1:W5:Y:S04]  /*2800*/  LDL.64 R54, [R1+0x8] ;  /* 0x0000080001367983 */ /* 0x0003680000100a00 */
        /* <DEDUP_REMOVED lines=16> */
[----:B0-----:R1:W5:Y:S04]  /*2910*/  LDL.64 R14, [R1+0x90] ;  /* 0x00009000010e7983 */ /* 0x0013680000100a00 */
[----:B------:R1:W5:Y:S04]  /*2920*/  LDL.64 R74, [R1+0x98] ;  /* 0x00009800014a7983 */ /* 0x0003680000100a00 */
[----:B------:R1:W5:Y:S04]  /*2930*/  LDL.64 R2, [R1+0xa0] ;  /* 0x0000a00001027983 */ /* 0x0003680000100a00 */
[----:B------:R1:W5:Y:S04]  /*2940*/  LDL.64 R8, [R1+0xa8] ;  /* 0x0000a80001087983 */ /* 0x0003680000100a00 */
[----:B------:R1:W5:Y:S04]  /*2950*/  LDL.64 R62, [R1+0xb0] ;  /* 0x0000b000013e7983 */ /* 0x0003680000100a00 */
[----:B------:R1:W5:Y:S04]  /*2960*/  LDL.64 R6, [R1+0xb8] ;  /* 0x0000b80001067983 */ /* 0x0003680000100a00 */
[----:B------:R1:W5:Y:S01]  /*2970*/  LDL.64 R68, [R1+0xc0] ;  /* 0x0000c00001447983 */ /* 0x0003620000100a00 */
[----:B------:R-:W-:-:S05]  /*2980*/  UMOV UR6, URZ ;  /* 0x000000ff00067c82 */ /* 0x000fca0008000000 */
.L_x_1:
[----:B-----5:R-:W-:Y:S01]  /*2990*/  LOP3.LUT R43, R76, R58, R66, 0x96, !PT ;  /* 0x0000003a4c2b7212 */ /* 0x020fe200078e9642 */
[----:B------:R-:W-:Y:S01]  /*29a0*/  USHF.L.U32 UR8, UR6, 0x3, URZ ;  /* 0x0000000306087899 */ /* 0x000fe200080006ff */
[----:B------:R-:W-:Y:S01]  /*29b0*/  LOP3.LUT R31, R77, R59, R67, 0x96, !PT ;  /* 0x0000003b4d1f7212 */ /* 0x000fe200078e9643 */
[----:B------:R-:W-:Y:S01]  /*29c0*/  UIADD3 UR6, UPT, UPT, UR6, 0x1, URZ ;  /* 0x0000000106067890 */ /* 0x000fe2000fffe0ff */
[----:B------:R-:W-:Y:S02]  /*29d0*/  LOP3.LUT R41, R64, R12, R4, 0x96, !PT ;  /* 0x0000000c40297212 */ /* 0x000fe400078e9604 */
[----:B------:R-:W-:Y:S01]  /*29e0*/  LOP3.LUT R39, R65, R13, R5, 0x96, !PT ;  /* 0x0000000d41277212 */ /* 0x000fe200078e9605 */
[----:B------:R-:W-:Y:S01]  /*29f0*/  UISETP.NE.AND UP0, UPT, UR6, 0x18, UPT ;  /* 0x000000180600788c */ /* 0x000fe2000bf05270 */
[----:B------:R-:W-:Y:S02]  /*2a00*/  LOP3.LUT R29, R63, R9, R3, 0x96, !PT ;  /* 0x000000093f1d7212 */ /* 0x000fe400078e9603 */
[----:B------:R-:W-:-:S02]  /*2a10*/  LOP3.LUT R43, R78, R43, R18, 0x96, !PT ;  /* 0x0000002b4e2b7212 */ /* 0x000fc400078e9612 */
[----:B------:R-:W-:Y:S01]  /*2a20*/  LOP3.LUT R31, R79, R31, R19, 0x96, !PT ;  /* 0x0000001f4f1f7212 */ /* 0x000fe200078e9613 */
[----:B------:R-:W0:Y:S01]  /*2a30*/  LDCU.64 UR8, c[0x3][UR8] ;  /* 0x00c00000080877ac */ /* 0x000e220008000a00 */
[----:B------:R-:W-:Y:S02]  /*2a40*/  LOP3.LUT R25, R62, R8, R2, 0x96, !PT ;  /* 0x000000083e197212 */ /* 0x000fe400078e9602 */
[----:B------:R-:W-:Y:S02]  /*2a50*/  LOP3.LUT R35, R48, R54, R44, 0x96, !PT ;  /* 0x0000003630237212 */ /* 0x000fe400078e962c */
[----:B------:R-:W-:Y:S02]  /*2a60*/  LOP3.LUT R41, R72, R41, R16, 0x96, !PT ;  /* 0x0000002948297212 */ /* 0x000fe400078e9610 */
[----:B------:R-:W-:Y:S02]  /*2a70*/  LOP3.LUT R39, R73, R39, R17, 0x96, !PT ;  /* 0x0000002749277212 */ /* 0x000fe400078e9611 */
[----:B------:R-:W-:-:S02]  /*2a80*/  LOP3.LUT R29, R69, R29, R7, 0x96, !PT ;  /* 0x0000001d451d7212 */ /* 0x000fc400078e9607 */
[----:B------:R-:W-:Y:S02]  /*2a90*/  SHF.L.W.U32.HI R30, R43, 0x1, R31 ;  /* 0x000000012b1e7819 */ /* 0x000fe40000010e1f */
[----:B------:R-:W-:Y:S02]  /*2aa0*/  LOP3.LUT R33, R49, R55, R45, 0x96, !PT ;  /* 0x0000003731217212 */ /* 0x000fe400078e962d */
[----:B------:R-:W-:Y:S02]  /*2ab0*/  LOP3.LUT R25, R68, R25, R6, 0x96, !PT ;  /* 0x0000001944197212 */ /* 0x000fe400078e9606 */
[----:B------:R-:W-:Y:S02]  /*2ac0*/  SHF.L.W.U32.HI R60, R31, 0x1, R43 ;  /* 0x000000011f3c7819 */ /* 0x000fe40000010e2b */
[----:B------:R-:W-:Y:S02]  /*2ad0*/  LOP3.LUT R35, R80, R35, R56, 0x96, !PT ;  /* 0x0000002350237212 */ /* 0x000fe400078e9638 */
[----:B------:R-:W-:-:S02]  /*2ae0*/  SHF.L.W.U32.HI R26, R39, 0x1, R41 ;  /* 0x00000001271a7819 */ /* 0x000fc40000010e29 */
[CC--:B------:R-:W-:Y:S02]  /*2af0*/  LOP3.LUT R52, R29.reuse, R30.reuse, R55, 0x96, !PT ;  /* 0x0000001e1d347212 */ /* 0x0c0fe400078e9637 */
[----:B------:R-:W-:Y:S02]  /*2b00*/  LOP3.LUT R24, R29, R30, R49, 0x96, !PT ;  /* 0x0000001e1d187212 */ /* 0x000fe400078e9631 */
[----:B------:R-:W-:Y:S02]  /*2b10*/  LOP3.LUT R33, R81, R33, R57, 0x96, !PT ;  /* 0x0000002151217212 */ /* 0x000fe400078e9639 */
[----:B------:R-:W-:Y:S02]  /*2b20*/  SHF.L.W.U32.HI R28, R41, 0x1, R39 ;  /* 0x00000001291c7819 */ /* 0x000fe40000010e27 */
[C---:B------:R-:W-:Y:S02]  /*2b30*/  LOP3.LUT R44, R25.reuse, R44, R60, 0x96, !PT ;  /* 0x0000002c192c7212 */ /* 0x040fe400078e963c */
[----:B------:R-:W-:-:S02]  /*2b40*/  LOP3.LUT R55, R25, R60, R54, 0x96, !PT ;  /* 0x0000003c19377212 */ /* 0x000fc400078e9636 */
[CC--:B------:R-:W-:Y:S02]  /*2b50*/  LOP3.LUT R51, R25.reuse, R60.reuse, R48, 0x96, !PT ;  /* 0x0000003c19337212 */ /* 0x0c0fe400078e9630 */
[CC--:B------:R-:W-:Y:S02]  /*2b60*/  LOP3.LUT R49, R25.reuse, R60.reuse, R56, 0x96, !PT ;  /* 0x0000003c19317212 */ /* 0x0c0fe400078e9638 */
[----:B------:R-:W-:Y:S02]  /*2b70*/  SHF.L.W.U32.HI R32, R25, 0x1, R29 ;  /* 0x0000000119207819 */ /* 0x000fe40000010e1d */
[C---:B------:R-:W-:Y:S02]  /*2b80*/  LOP3.LUT R23, R29.reuse, R45, R30, 0x96, !PT ;  /* 0x0000002d1d177212 */ /* 0x040fe400078e961e */
[----:B------:R-:W-:Y:S02]  /*2b90*/  SHF.L.W.U32.HI R56, R29, 0x1, R25 ;  /* 0x000000011d387819 */ /* 0x000fe40000010e19 */
[----:B------:R-:W-:-:S02]  /*2ba0*/  LOP3.LUT R60, R25, R60, R80, 0x96, !PT ;  /* 0x0000003c193c7212 */ /* 0x000fc400078e9650 */
[----:B------:R-:W-:Y:S02]  /*2bb0*/  LOP3.LUT R61, R46, R10, R70, 0x96, !PT ;  /* 0x0000000a2e3d7212 */ /* 0x000fe400078e9646 */
[----:B------:R-:W-:Y:S02]  /*2bc0*/  LOP3.LUT R53, R47, R11, R71, 0x96, !PT ;  /* 0x0000000b2f357212 */ /* 0x000fe400078e9647 */
[CC--:B------:R-:W-:Y:S02]  /*2bd0*/  LOP3.LUT R40, R29.reuse, R30.reuse, R57, 0x96, !PT ;  /* 0x0000001e1d287212 */ /* 0x0c0fe400078e9639 */
[----:B------:R-:W-:Y:S02]  /*2be0*/  LOP3.LUT R27, R29, R30, R81, 0x96, !PT ;  /* 0x0000001e1d1b7212 */ /* 0x000fe400078e9651 */
[CC--:B------:R-:W-:Y:S02]  /*2bf0*/  LOP3.LUT R25, R26.reuse, R35.reuse, R66, 0x96, !PT ;  /* 0x000000231a197212 */ /* 0x0c0fe400078e9642 */
[----:B------:R-:W-:-:S02]  /*2c00*/  LOP3.LUT R34, R26, R35, R58, 0x96, !PT ;  /* 0x000000231a227212 */ /* 0x000fc400078e963a */
[----:B------:R-:W-:Y:S02]  /*2c10*/  LOP3.LUT R45, R26, R35, R18, 0x96, !PT ;  /* 0x000000231a2d7212 */ /* 0x000fe400078e9612 */
[CC--:B------:R-:W-:Y:S02]  /*2c20*/  LOP3.LUT R36, R28.reuse, R33.reuse, R67, 0x96, !PT ;  /* 0x000000211c247212 */ /* 0x0c0fe400078e9643 */
[CC--:B------:R-:W-:Y:S02]  /*2c30*/  LOP3.LUT R29, R28.reuse, R33.reuse, R59, 0x96, !PT ;  /* 0x000000211c1d7212 */ /* 0x0c0fe400078e963b */
[CC--:B------:R-:W-:Y:S02]  /*2c40*/  LOP3.LUT R57, R28.reuse, R33.reuse, R77, 0x96, !PT ;  /* 0x000000211c397212 */ /* 0x0c0fe400078e964d */
[----:B------:R-:W-:Y:S02]  /*2c50*/  LOP3.LUT R30, R28, R33, R19, 0x96, !PT ;  /* 0x000000211c1e7212 */ /* 0x000fe400078e9613 */
[----:B------:R-:W-:-:S02]  /*2c60*/  SHF.L.W.U32.HI R66, R35, 0x1, R33 ;  /* 0x0000000123427819 */ /* 0x000fc40000010e21 */
[----:B------:R-:W-:Y:S02]  /*2c70*/  LOP3.LUT R18, R28, R33, R79, 0x96, !PT ;  /* 0x000000211c127212 */ /* 0x000fe400078e964f */
[----:B------:R-:W-:Y:S02]  /*2c80*/  SHF.L.W.U32.HI R58, R33, 0x1, R35 ;  /* 0x00000001213a7819 */ /* 0x000fe40000010e23 */
[--C-:B------:R-:W-:Y:S02]  /*2c90*/  LOP3.LUT R33, R32, R39, R15.reuse, 0x96, !PT ;  /* 0x0000002720217212 */ /* 0x100fe400078e960f */
[----:B------:R-:W-:Y:S02]  /*2ca0*/  LOP3.LUT R61, R74, R61, R14, 0x96, !PT ;  /* 0x0000003d4a3d7212 */ /* 0x000fe400078e960e */
[----:B------:R-:W-:Y:S02]  /*2cb0*/  LOP3.LUT R15, R75, R53, R15, 0x96, !PT ;  /* 0x000000354b0f7212 */ /* 0x000fe400078e960f */
[----:B------:R-:W-:-:S02]  /*2cc0*/  LOP3.LUT R50, R26, R35, R76, 0x96, !PT ;  /* 0x000000231a327212 */ /* 0x000fc400078e964c */
[----:B------:R-:W-:Y:S02]  /*2cd0*/  LOP3.LUT R35, R26, R35, R78, 0x96, !PT ;  /* 0x000000231a237212 */ /* 0x000fe400078e964e */
[----:B------:R-:W-:Y:S02]  /*2ce0*/  SHF.L.W.U32.HI R54, R15, 0x1, R61 ;  /* 0x000000010f367819 */ /* 0x000fe40000010e3d */
[CC--:B------:R-:W-:Y:S02]  /*2cf0*/  LOP3.LUT R26, R32.reuse, R39.reuse, R71, 0x96, !PT ;  /* 0x00000027201a7212 */ /* 0x0c0fe400078e9647 */
[CC--:B------:R-:W-:Y:S02]  /*2d00*/  LOP3.LUT R37, R32.reuse, R39.reuse, R11, 0x96, !PT ;  /* 0x0000002720257212 */ /* 0x0c0fe400078e960b */
[CC--:B------:R-:W-:Y:S02]  /*2d10*/  LOP3.LUT R28, R32.reuse, R39.reuse, R47, 0x96, !PT ;  /* 0x00000027201c7212 */ /* 0x0c0fe400078e962f */
[----:B------:R-:W-:-:S02]  /*2d20*/  LOP3.LUT R19, R32, R39, R75, 0x96, !PT ;  /* 0x0000002720137212 */ /* 0x000fc400078e964b */
[----:B------:R-:W-:Y:S02]  /*2d30*/  SHF.L.W.U32.HI R38, R61, 0x1, R15 ;  /* 0x000000013d267819 */ /* 0x000fe40000010e0f */
[CC--:B------:R-:W-:Y:S02]  /*2d40*/  LOP3.LUT R39, R56.reuse, R41.reuse, R46, 0x96, !PT ;  /* 0x0000002938277212 */ /* 0x0c0fe400078e962e */
[CC--:B------:R-:W-:Y:S02]  /*2d50*/  LOP3.LUT R11, R56.reuse, R41.reuse, R70, 0x96, !PT ;  /* 0x00000029380b7212 */ /* 0x0c0fe400078e9646 */
[CC--:B------:R-:W-:Y:S02]  /*2d60*/  LOP3.LUT R10, R56.reuse, R41.reuse, R10, 0x96, !PT ;  /* 0x00000029380a7212 */ /* 0x0c0fe400078e960a */
[CC--:B------:R-:W-:Y:S02]  /*2d70*/  LOP3.LUT R46, R56.reuse, R41.reuse, R14, 0x96, !PT ;  /* 0x00000029382e7212 */ /* 0x0c0fe400078e960e */
[----:B------:R-:W-:-:S02]  /*2d80*/  LOP3.LUT R56, R56, R41, R74, 0x96, !PT ;  /* 0x0000002938387212 */ /* 0x000fc400078e964a */
[----:B------:R-:W-:Y:S02]  /*2d90*/  LOP3.LUT R59, R54, R43, R64, 0x96, !PT ;  /* 0x0000002b363b7212 */ /* 0x000fe400078e9640 */
[----:B------:R-:W-:Y:S02]  /*2da0*/  LOP3.LUT R32, R38, R31, R13, 0x96, !PT ;  /* 0x0000001f26207212 */ /* 0x000fe400078e960d */
[----:B------:R-:W-:Y:S02]  /*2db0*/  LOP3.LUT R41, R54, R43, R4, 0x96, !PT ;  /* 0x0000002b36297212 */ /* 0x000fe400078e9604 */
[----:B------:R-:W-:Y:S02]  /*2dc0*/  LOP3.LUT R64, R61, R58, R2, 0x96, !PT ;  /* 0x0000003a3d407212 */ /* 0x000fe400078e9602 */
[CC--:B------:R-:W-:Y:S02]  /*2dd0*/  LOP3.LUT R13, R15.reuse, R66.reuse, R9, 0x96, !PT ;  /* 0x000000420f0d7212 */ /* 0x0c0fe400078e9609 */
[----:B------:R-:W-:-:S02]  /*2de0*/  LOP3.LUT R4, R15, R66, R7, 0x96, !PT ;  /* 0x000000420f047212 */ /* 0x000fc400078e9607 */
[CC--:B------:R-:W-:Y:S02]  /*2df0*/  LOP3.LUT R2, R61.reuse, R58.reuse, R8, 0x96, !PT ;  /* 0x0000003a3d027212 */ /* 0x0c0fe400078e9608 */
[----:B------:R-:W-:Y:S02]  /*2e00*/  LOP3.LUT R53, R61, R58, R6, 0x96, !PT ;  /* 0x0000003a3d357212 */ /* 0x000fe400078e9606 */
[----:B------:R-:W-:Y:S02]  /*2e10*/  SHF.L.W.U32.HI R7, R52, 0x4, R55 ;  /* 0x0000000434077819 */ /* 0x000fe40000010e37 */
[----:B------:R-:W-:Y:S02]  /*2e20*/  SHF.L.W.U32.HI R6, R55, 0x4, R52 ;  /* 0x0000000437067819 */ /* 0x000fe40000010e34 */
[----:B------:R-:W-:Y:S02]  /*2e30*/  LOP3.LUT R14, R38, R31, R17, 0x96, !PT ;  /* 0x0000001f260e7212 */ /* 0x000fe400078e9611 */
[----:B------:R-:W-:-:S02]  /*2e40*/  SHF.L.W.U32.HI R52, R51, 0x3, R24 ;  /* 0x0000000333347819 */ /* 0x000fc40000010e18 */
[CC--:B------:R-:W-:Y:S02]  /*2e50*/  LOP3.LUT R17, R54.reuse, R43.reuse, R16, 0x96, !PT ;  /* 0x0000002b36117212 */ /* 0x0c0fe400078e9610 */
[----:B------:R-:W-:Y:S02]  /*2e60*/  LOP3.LUT R47, R54, R43, R12, 0x96, !PT ;  /* 0x0000002b362f7212 */ /* 0x000fe400078e960c */
[----:B------:R-:W-:Y:S02]  /*2e70*/  SHF.L.W.U32.HI R51, R24, 0x3, R51 ;  /* 0x0000000318337819 */ /* 0x000fe40000010e33 */
[CC--:B------:R-:W-:Y:S02]  /*2e80*/  LOP3.LUT R42, R38.reuse, R31.reuse, R5, 0x96, !PT ;  /* 0x0000001f262a7212 */ /* 0x0c0fe400078e9605 */
[----:B------:R-:W-:Y:S02]  /*2e90*/  LOP3.LUT R48, R38, R31, R65, 0x96, !PT ;  /* 0x0000001f26307212 */ /* 0x000fe400078e9641 */
[----:B------:R-:W-:-:S02]  /*2ea0*/  SHF.L.W.U32.HI R24, R2, 0x14, R13 ;  /* 0x0000001402187819 */ /* 0x000fc40000010e0d */
[----:B------:R-:W-:Y:S02]  /*2eb0*/  LOP3.LUT R31, R38, R31, R73, 0x96, !PT ;  /* 0x0000001f261f7212 */ /* 0x000fe400078e9649 */
[----:B------:R-:W-:Y:S02]  /*2ec0*/  SHF.L.W.U32.HI R13, R13, 0x14, R2 ;  /* 0x000000140d0d7819 */ /* 0x000fe40000010e02 */
[CC--:B------:R-:W-:Y:S02]  /*2ed0*/  LOP3.LUT R3, R15.reuse, R66.reuse, R3, 0x96, !PT ;  /* 0x000000420f037212 */ /* 0x0c0fe400078e9603 */
[CC--:B------:R-:W-:Y:S02]  /*2ee0*/  LOP3.LUT R38, R15.reuse, R66.reuse, R63, 0x96, !PT ;  /* 0x000000420f267212 */ /* 0x0c0fe400078e963f */
[----:B------:R-:W-:Y:S02]  /*2ef0*/  LOP3.LUT R16, R15, R66, R69, 0x96, !PT ;  /* 0x000000420f107212 */ /* 0x000fe400078e9645 */
[----:B------:R-:W-:-:S02]  /*2f00*/  SHF.L.W.U32.HI R55, R46, 0x15, R33 ;  /* 0x000000152e377819 */ /* 0x000fc40000010e21 */
[----:B------:R-:W-:Y:S02]  /*2f10*/  SHF.L.W.U32.HI R2, R33, 0x15, R46 ;  /* 0x0000001521027819 */ /* 0x000fe40000010e2e */
[----:B------:R-:W-:Y:S02]  /*2f20*/  LOP3.LUT R54, R54, R43, R72, 0x96, !PT ;  /* 0x0000002b36367212 */ /* 0x000fe400078e9648 */
[----:B------:R-:W-:Y:S02]  /*2f30*/  SHF.L.W.U32.HI R15, R17, 0xf, R14 ;  /* 0x0000000f110f7819 */ /* 0x000fe40000010e0e */
[----:B------:R-:W-:Y:S02]  /*2f40*/  SHF.L.W.U32.HI R33, R47, 0x6, R32 ;  /* 0x000000062f217819 */ /* 0x000fe40000010e20 */
[----:B------:R-:W-:Y:S02]  /*2f50*/  LOP3.LUT R43, R61, R58, R62, 0x96, !PT ;  /* 0x0000003a3d2b7212 */ /* 0x000fe400078e963e */
[----:B------:R-:W-:-:S02]  /*2f60*/  SHF.L.W.U32.HI R14, R14, 0xf, R17 ;  /* 0x0000000f0e0e7819 */ /* 0x000fc40000010e11 */
[----:B------:R-:W-:Y:S02]  /*2f70*/  SHF.L.W.U32.HI R46, R29, 0xc, R34 ;  /* 0x0000000c1d2e7819 */ /* 0x000fe40000010e22 */
[----:B------:R-:W-:Y:S02]  /*2f80*/  SHF.L.W.U32.HI R5, R34, 0xc, R29 ;  /* 0x0000000c22057819 */ /* 0x000fe40000010e1d */
[----:B------:R-:W-:Y:S02]  /*2f90*/  SHF.L.W.U32.HI R32, R32, 0x6, R47 ;  /* 0x0000000620207819 */ /* 0x000fe40000010e2f */
[----:B------:R-:W-:Y:S02]  /*2fa0*/  LOP3.LUT R61, R61, R58, R68, 0x96, !PT ;  /* 0x0000003a3d3d7212 */ /* 0x000fe400078e9644 */
[----:B------:R-:W-:Y:S02]  /*2fb0*/  SHF.L.W.U32.HI R62, R50, 0xa, R57 ;  /* 0x0000000a323e7819 */ /* 0x000fe40000010e39 */
[----:B------:R-:W-:-:S02]  /*2fc0*/  SHF.L.W.U32.HI R12, R19, 0x18, R56 ;  /* 0x00000018130c7819 */ /* 0x000fc40000010e38 */
[----:B------:R-:W-:Y:S02]  /*2fd0*/  SHF.L.W.U32.HI R17, R56, 0x18, R19 ;  /* 0x0000001838117819 */ /* 0x000fe40000010e13 */
[----:B------:R-:W-:Y:S02]  /*2fe0*/  SHF.L.W.U32.HI R34, R25, 0x1, R36 ;  /* 0x0000000119227819 */ /* 0x000fe40000010e24 */
[----:B------:R-:W-:Y:S02]  /*2ff0*/  SHF.L.W.U32.HI R47, R60, 0x12, R27 ;  /* 0x000000123c2f7819 */ /* 0x000fe40000010e1b */
[----:B------:R-:W-:Y:S02]  /*3000*/  SHF.L.W.U32.HI R57, R57, 0xa, R50 ;  /* 0x0000000a39397819 */ /* 0x000fe40000010e32 */
        /* <DEDUP_REMOVED lines=20> */
[----:B------:R-:W-:Y:S02]  /*3150*/  LOP3.LUT R18, R19, R57, R6, 0xb4, !PT ;  /* 0x0000003913127212 */ /* 0x000fe400078eb406 */
[----:B------:R-:W-:Y:S02]  /*3160*/  LOP3.LUT R53, R6, R14, R57, 0xb4, !PT ;  /* 0x0000000e06357212 */ /* 0x000fe400078eb439 */
[----:B------:R-:W-:Y:S02]  /*3170*/  LOP3.LUT R16, R57, R17, R14, 0xb4, !PT ;  /* 0x0000001139107212 */ /* 0x000fe400078eb40e */
[----:B------:R-:W-:Y:S02]  /*3180*/  SHF.L.W.U32.HI R43, R42, 0x1e, R41 ;  /* 0x0000001e2a2b7819 */ /* 0x000fe40000010e29 */
[----:B------:R-:W-:Y:S02]  /*3190*/  LOP3.LUT R14, R14, R19, R17, 0xb4, !PT ;  /* 0x000000130e0e7212 */ /* 0x000fe400078eb411 */
[----:B------:R-:W-:-:S02]  /*31a0*/  LOP3.LUT R6, R17, R6, R19, 0xb4, !PT ;  /* 0x0000000611067212 */ /* 0x000fc400078eb413 */
[----:B------:R-:W-:Y:S02]  /*31b0*/  SHF.L.W.U32.HI R42, R41, 0x1e, R42 ;  /* 0x0000001e292a7819 */ /* 0x000fe40000010e2a */
[----:B------:R-:W-:Y:S02]  /*31c0*/  SHF.L.W.U32.HI R58, R37, 0x17, R10 ;  /* 0x00000017253a7819 */ /* 0x000fe40000010e0a */
[----:B------:R-:W-:Y:S02]  /*31d0*/  LOP3.LUT R19, R50, R62, R7, 0xb4, !PT ;  /* 0x0000003e32137212 */ /* 0x000fe400078eb407 */
[----:B------:R-:W-:Y:S02]  /*31e0*/  LOP3.LUT R54, R7, R15, R62, 0xb4, !PT ;  /* 0x0000000f07367212 */ /* 0x000fe400078eb43e */
[----:B------:R-:W-:Y:S02]  /*31f0*/  LOP3.LUT R17, R62, R12, R15, 0xb4, !PT ;  /* 0x0000000c3e117212 */ /* 0x000fe400078eb40f */
[----:B------:R-:W-:-:S02]  /*3200*/  SHF.L.W.U32.HI R41, R40, 0x9, R49 ;  /* 0x0000000928297819 */ /* 0x000fc40000010e31 */
[----:B------:R-:W-:Y:S02]  /*3210*/  SHF.L.W.U32.HI R37, R10, 0x17, R37 ;  /* 0x000000170a257819 */ /* 0x000fe40000010e25 */
[----:B------:R-:W-:Y:S02]  /*3220*/  LOP3.LUT R15, R15, R50, R12, 0xb4, !PT ;  /* 0x000000320f0f7212 */ /* 0x000fe400078eb40c */
[----:B------:R-:W-:Y:S02]  /*3230*/  LOP3.LUT R7, R12, R7, R50, 0xb4, !PT ;  /* 0x000000070c077212 */ /* 0x000fe400078eb432 */
[----:B------:R-:W-:Y:S02]  /*3240*/  SHF.L.W.U32.HI R40, R49, 0x9, R40 ;  /* 0x0000000931287819 */ /* 0x000fe40000010e28 */
[----:B------:R-:W-:Y:S02]  /*3250*/  LOP3.LUT R12, R8, R51, R13, 0xb4, !PT ;  /* 0x00000033080c7212 */ /* 0x000fe400078eb40d */
[----:B------:R-:W-:-:S02]  /*3260*/  LOP3.LUT R10, R30, R8, R31, 0xb4, !PT ;  /* 0x000000081e0a7212 */ /* 0x000fc400078eb41f */
[----:B------:R-:W-:Y:S02]  /*3270*/  LOP3.LUT R50, R13, R30, R51, 0xb4, !PT ;  /* 0x0000001e0d327212 */ /* 0x000fe400078eb433 */
[----:B------:R-:W-:Y:S02]  /*3280*/  LOP3.LUT R49, R51, R31, R30, 0xb4, !PT ;  /* 0x0000001f33317212 */ /* 0x000fe400078eb41e */
[----:B------:R-:W-:Y:S02]  /*3290*/  LOP3.LUT R8, R31, R13, R8, 0xb4, !PT ;  /* 0x0000000d1f087212 */ /* 0x000fe400078eb408 */
[----:B------:R-:W-:Y:S02]  /*32a0*/  LOP3.LUT R13, R9, R52, R24, 0xb4, !PT ;  /* 0x00000034090d7212 */ /* 0x000fe400078eb418 */
[----:B------:R-:W-:Y:S02]  /*32b0*/  LOP3.LUT R51, R24, R11, R52, 0xb4, !PT ;  /* 0x0000000b18337212 */ /* 0x000fe400078eb434 */
[----:B------:R-:W-:-:S02]  /*32c0*/  LOP3.LUT R52, R52, R26, R11, 0xb4, !PT ;  /* 0x0000001a34347212 */ /* 0x000fc400078eb40b */
[----:B------:R-:W-:Y:S02]  /*32d0*/  LOP3.LUT R11, R11, R9, R26, 0xb4, !PT ;  /* 0x000000090b0b7212 */ /* 0x000fe400078eb41a */
[----:B------:R-:W-:Y:S02]  /*32e0*/  LOP3.LUT R9, R26, R24, R9, 0xb4, !PT ;  /* 0x000000181a097212 */ /* 0x000fe400078eb409 */
[----:B------:R-:W-:Y:S02]  /*32f0*/  LOP3.LUT R24, R25, R28, R32, 0xb4, !PT ;  /* 0x0000001c19187212 */ /* 0x000fe400078eb420 */
[----:B------:R-:W-:Y:S02]  /*3300*/  LOP3.LUT R26, R32, R27, R28, 0xb4, !PT ;  /* 0x0000001b201a7212 */ /* 0x000fe400078eb41c */
[----:B------:R-:W-:Y:S02]  /*3310*/  LOP3.LUT R28, R28, R60, R27, 0xb4, !PT ;  /* 0x0000003c1c1c7212 */ /* 0x000fe400078eb41b */
[----:B------:R-:W-:Y:S01]  /*3320*/  LOP3.LUT R30, R27, R25, R60, 0xb4, !PT ;  /* 0x000000191b1e7212 */ /* 0x000fe200078eb43c */
[----:B------:R-:W-:Y:S01]  /*3330*/  IMAD.MOV.U32 R76, RZ, RZ, R26 ;  /* 0x000000ffff4c7224 */ /* 0x000fe200078e001a */
[----:B------:R-:W-:Y:S01]  /*3340*/  LOP3.LUT R32, R60, R32, R25, 0xb4, !PT ;  /* 0x000000203c207212 */ /* 0x000fe200078eb419 */
[----:B------:R-:W-:Y:S01]  /*3350*/  IMAD.MOV.U32 R64, RZ, RZ, R28 ;  /* 0x000000ffff407224 */ /* 0x000fe200078e001c */
[----:B------:R-:W-:-:S02]  /*3360*/  LOP3.LUT R25, R34, R29, R33, 0xb4, !PT ;  /* 0x0000001d22197212 */ /* 0x000fc400078eb421 */
[----:B------:R-:W-:Y:S01]  /*3370*/  LOP3.LUT R27, R33, R36, R29, 0xb4, !PT ;  /* 0x00000024211b7212 */ /* 0x000fe200078eb41d */
[----:B------:R-:W-:Y:S01]  /*3380*/  IMAD.MOV.U32 R62, RZ, RZ, R32 ;  /* 0x000000ffff3e7224 */ /* 0x000fe200078e0020 */
[----:B------:R-:W-:Y:S02]  /*3390*/  LOP3.LUT R29, R29, R47, R36, 0xb4, !PT ;  /* 0x0000002f1d1d7212 */ /* 0x000fe400078eb424 */
[----:B------:R-:W-:Y:S01]  /*33a0*/  LOP3.LUT R31, R36, R34, R47, 0xb4, !PT ;  /* 0x00000022241f7212 */ /* 0x000fe200078eb42f */
[----:B------:R-:W-:Y:S01]  /*33b0*/  IMAD.MOV.U32 R77, RZ, RZ, R27 ;  /* 0x000000ffff4d7224 */ /* 0x000fe200078e001b */
[----:B------:R-:W-:Y:S01]  /*33c0*/  LOP3.LUT R33, R47, R33, R34, 0xb4, !PT ;  /* 0x000000212f217212 */ /* 0x000fe200078eb422 */
[----:B------:R-:W-:Y:S01]  /*33d0*/  IMAD.MOV.U32 R65, RZ, RZ, R29 ;  /* 0x000000ffff417224 */ /* 0x000fe200078e001d */
[----:B------:R-:W-:Y:S02]  /*33e0*/  LOP3.LUT R34, R42, R38, R37, 0xb4, !PT ;  /* 0x000000262a227212 */ /* 0x000fe400078eb425 */
[----:B------:R-:W-:Y:S01]  /*33f0*/  LOP3.LUT R36, R37, R40, R38, 0xb4, !PT ;  /* 0x0000002825247212 */ /* 0x000fe200078eb426 */
[----:B------:R-:W-:Y:S01]  /*3400*/  IMAD.MOV.U32 R63, RZ, RZ, R33 ;  /* 0x000000ffff3f7224 */ /* 0x000fe200078e0021 */
[----:B------:R-:W-:Y:S01]  /*3410*/  LOP3.LUT R38, R38, R35, R40, 0xb4, !PT ;  /* 0x0000002326267212 */ /* 0x000fe200078eb428 */
[----:B------:R-:W-:Y:S01]  /*3420*/  IMAD.MOV.U32 R80, RZ, RZ, R34 ;  /* 0x000000ffff507224 */ /* 0x000fe200078e0022 */
[----:B------:R-:W-:Y:S01]  /*3430*/  LOP3.LUT R40, R40, R42, R35, 0xb4, !PT ;  /* 0x0000002a28287212 */ /* 0x000fe200078eb423 */
[----:B------:R-:W-:Y:S01]  /*3440*/  IMAD.MOV.U32 R78, RZ, RZ, R36 ;  /* 0x000000ffff4e7224 */ /* 0x000fe200078e0024 */
[----:B------:R-:W-:Y:S01]  /*3450*/  SHF.L.W.U32.HI R3, R48, 0xb, R59 ;  /* 0x0000000b30037819 */ /* 0x000fe20000010e3b */
[----:B------:R-:W-:Y:S01]  /*3460*/  IMAD.MOV.U32 R72, RZ, RZ, R38 ;  /* 0x000000ffff487224 */ /* 0x000fe200078e0026 */
[----:B------:R-:W-:Y:S01]  /*3470*/  LOP3.LUT R42, R35, R37, R42, 0xb4, !PT ;  /* 0x00000025232a7212 */ /* 0x000fe200078eb42a */
[----:B------:R-:W-:Y:S01]  /*3480*/  IMAD.MOV.U32 R74, RZ, RZ, R40 ;  /* 0x000000ffff4a7224 */ /* 0x000fe200078e0028 */
[----:B------:R-:W-:Y:S01]  /*3490*/  SHF.L.W.U32.HI R48, R59, 0xb, R48 ;  /* 0x0000000b3b307819 */ /* 0x000fe20000010e30 */
[----:B------:R-:W-:Y:S01]  /*34a0*/  IMAD.MOV.U32 R59, RZ, RZ, R51 ;  /* 0x000000ffff3b7224 */ /* 0x000fe200078e0033 */
[----:B------:R-:W-:Y:S01]  /*34b0*/  LOP3.LUT R35, R43, R39, R58, 0xb4, !PT ;  /* 0x000000272b237212 */ /* 0x000fe200078eb43a */
[----:B------:R-:W-:Y:S01]  /*34c0*/  IMAD.MOV.U32 R68, RZ, RZ, R42 ;  /* 0x000000ffff447224 */ /* 0x000fe200078e002a */
[----:B------:R-:W-:-:S02]  /*34d0*/  LOP3.LUT R37, R58, R41, R39, 0xb4, !PT ;  /* 0x000000293a257212 */ /* 0x000fc400078eb427 */
[----:B------:R-:W-:Y:S01]  /*34e0*/  LOP3.LUT R39, R39, R4, R41, 0xb4, !PT ;  /* 0x0000000427277212 */ /* 0x000fe200078eb429 */
[----:B------:R-:W-:Y:S01]  /*34f0*/  IMAD.MOV.U32 R81, RZ, RZ, R35 ;  /* 0x000000ffff517224 */ /* 0x000fe200078e0023 */
        /* <DEDUP_REMOVED lines=12> */
[----:B0-----:R-:W-:Y:S01]  /*35c0*/  LOP3.LUT R57, R48, UR8, R5, 0x9c, !PT ;  /* 0x0000000830397c12 */ /* 0x001fe2000f8e9c05 */
[----:B------:R-:W-:Y:S01]  /*35d0*/  IMAD.MOV.U32 R70, RZ, RZ, R2 ;  /* 0x000000ffff467224 */ /* 0x000fe200078e0002 */
[C---:B------:R-:W-:Y:S01]  /*35e0*/  LOP3.LUT R58, R3.reuse, UR9, R46, 0x9c, !PT ;  /* 0x00000009033a7c12 */ /* 0x040fe2000f8e9c2e */
[----:B------:R-:W-:Y:S01]  /*35f0*/  IMAD.MOV.U32 R2, RZ, RZ, R45 ;  /* 0x000000ffff027224 */ /* 0x000fe200078e002d */
[----:B------:R-:W-:Y:S01]  /*3600*/  LOP3.LUT R5, R46, R55, R3, 0xb4, !PT ;  /* 0x000000372e057212 */ /* 0x000fe200078eb403 */
[----:B------:R-:W-:Y:S01]  /*3610*/  IMAD.MOV.U32 R47, RZ, RZ, R31 ;  /* 0x000000ffff2f7224 */ /* 0x000fe200078e001f */
[----:B------:R-:W-:-:S02]  /*3620*/  LOP3.LUT R48, R3, R56, R55, 0xb4, !PT ;  /* 0x0000003803307212 */ /* 0x000fc400078eb437 */
[-C--:B------:R-:W-:Y:S01]  /*3630*/  LOP3.LUT R3, R55, R23.reuse, R56, 0xb4, !PT ;  /* 0x0000001737037212 */ /* 0x080fe200078eb438 */
[----:B------:R-:W-:Y:S01]  /*3640*/  IMAD.MOV.U32 R67, RZ, RZ, R5 ;  /* 0x000000ffff437224 */ /* 0x000fe200078e0005 */
[----:B------:R-:W-:Y:S01]  /*3650*/  LOP3.LUT R46, R56, R46, R23, 0xb4, !PT ;  /* 0x0000002e382e7212 */ /* 0x000fe200078eb417 */
[----:B------:R-:W-:Y:S01]  /*3660*/  IMAD.MOV.U32 R56, RZ, RZ, R18 ;  /* 0x000000ffff387224 */ /* 0x000fe200078e0012 */
[----:B------:R-:W-:Y:S01]  /*3670*/  LOP3.LUT R44, R57, R44, RZ, 0x3c, !PT ;  /* 0x0000002c392c7212 */ /* 0x000fe200078e3cff */
[----:B------:R-:W-:Y:S01]  /*3680*/  IMAD.MOV.U32 R57, RZ, RZ, R19 ;  /* 0x000000ffff397224 */ /* 0x000fe200078e0013 */
[----:B------:R-:W-:Y:S01]  /*3690*/  LOP3.LUT R23, R58, R23, RZ, 0x3c, !PT ;  /* 0x000000173a177212 */ /* 0x000fe200078e3cff */
[----:B------:R-:W-:Y:S02]  /*36a0*/  IMAD.MOV.U32 R19, RZ, RZ, R54 ;  /* 0x000000ffff137224 */ /* 0x000fe400078e0036 */
[----:B------:R-:W-:Y:S02]  /*36b0*/  IMAD.MOV.U32 R54, RZ, RZ, R12 ;  /* 0x000000ffff367224 */ /* 0x000fe400078e000c */
[----:B------:R-:W-:-:S02]  /*36c0*/  IMAD.MOV.U32 R71, RZ, RZ, R3 ;  /* 0x000000ffff477224 */ /* 0x000fc400078e0003 */
[----:B------:R-:W-:Y:S02]  /*36d0*/  IMAD.MOV.U32 R55, RZ, RZ, R13 ;  /* 0x000000ffff377224 */ /* 0x000fe400078e000d */
[----:B------:R-:W-:Y:S02]  /*36e0*/  IMAD.MOV.U32 R12, RZ, RZ, R49 ;  /* 0x000000ffff0c7224 */ /* 0x000fe400078e0031 */
[----:B------:R-:W-:Y:S02]  /*36f0*/  IMAD.MOV.U32 R5, RZ, RZ, R48 ;  /* 0x000000ffff057224 */ /* 0x000fe400078e0030 */
[----:B------:R-:W-:Y:S02]  /*3700*/  IMAD.MOV.U32 R3, RZ, RZ, R46 ;  /* 0x000000ffff037224 */ /* 0x000fe400078e002e */
[----:B------:R-:W-:Y:S02]  /*3710*/  IMAD.MOV.U32 R18, RZ, RZ, R53 ;  /* 0x000000ffff127224 */ /* 0x000fe400078e0035 */
[----:B------:R-:W-:-:S02]  /*3720*/  IMAD.MOV.U32 R58, RZ, RZ, R50 ;  /* 0x000000ffff3a7224 */ /* 0x000fc400078e0032 */
[----:B------:R-:W-:Y:S02]  /*3730*/  IMAD.MOV.U32 R13, RZ, RZ, R52 ;  /* 0x000000ffff0d7224 */ /* 0x000fe400078e0034 */
[----:B------:R-:W-:Y:S02]  /*3740*/  IMAD.MOV.U32 R48, RZ, RZ, R24 ;  /* 0x000000ffff307224 */ /* 0x000fe400078e0018 */
[----:B------:R-:W-:Y:S02]  /*3750*/  IMAD.MOV.U32 R49, RZ, RZ, R25 ;  /* 0x000000ffff317224 */ /* 0x000fe400078e0019 */
[----:B------:R-:W-:Y:S02]  /*3760*/  IMAD.MOV.U32 R46, RZ, RZ, R30 ;  /* 0x000000ffff2e7224 */ /* 0x000fe400078e001e */
[----:B------:R-:W-:Y:S01]  /*3770*/  IMAD.MOV.U32 R45, RZ, RZ, R23 ;  /* 0x000000ffff2d7224 */ /* 0x000fe200078e0017 */
[----:B------:R-:W-:Y:S06]  /*3780*/  BRA.U UP0, `(.L_x_1) ;  /* 0xfffffff100807547 */ /* 0x000fec000b83ffff */
[----:B------:R-:W-:Y:S01]  /*3790*/  IADD3 R21, P0, PT, R21, -0x88, RZ ;  /* 0xffffff7815157810 */ /* 0x000fe20007f1e0ff */
[----:B------:R0:W-:Y:S01]  /*37a0*/  STL.64 [R1], R44 ;  /* 0x0000002c01007387 */ /* 0x0001e20000100a00 */
[----:B------:R-:W-:Y:S02]  /*37b0*/  UIADD3 UR4, UP0, UPT, UR4, 0x88, URZ ;  /* 0x0000008804047890 */ /* 0x000fe4000ff1e0ff */
[----:B------:R-:W-:Y:S01]  /*37c0*/  IADD3.X R0, PT, PT, R0, -0x1, RZ, P0, !PT ;  /* 0xffffffff00007810 */ /* 0x000fe200007fe4ff */
[----:B------:R0:W-:Y:S01]  /*37d0*/  STL.64 [R1+0x8], R54 ;  /* 0x0000083601007387 */ /* 0x0001e20000100a00 */
[----:B------:R-:W-:Y:S01]  /*37e0*/  ISETP.GT.U32.AND P0, PT, R21, 0x87, PT ;  /* 0x000000871500780c */ /* 0x000fe20003f04070 */
[----:B------:R-:W-:Y:S02]  /*37f0*/  UIADD3.X UR5, UPT, UPT, URZ, UR5, URZ, UP0, !UPT ;  /* 0x00000005ff057290 */ /* 0x000fe400087fe4ff */
[----:B------:R0:W-:Y:S01]  /*3800*/  STL.64 [R1+0x10], R48 ;  /* 0x0000103001007387 */ /* 0x0001e20000100a00 */
[----:B------:R-:W-:-:S03]  /*3810*/  ISETP.GT.U32.AND.EX P0, PT, R0, RZ, PT, P0 ;  /* 0x000000ff0000720c */ /* 0x000fc60003f04100 */
[----:B------:R0:W-:Y:S04]  /*3820*/  STL.64 [R1+0x18], R56 ;  /* 0x0000183801007387 */ /* 0x0001e80000100a00 */
        /* <DEDUP_REMOVED lines=20> */
[----:B------:R0:W-:Y:S01]  /*3970*/  STL.64 [R1+0xc0], R68 ;  /* 0x0000c04401007387 */ /* 0x0001e20000100a00 */
[----:B------:R-:W-:Y:S05]  /*3980*/  @P0 BRA `(.L_x_2) ;  /* 0xffffffc800540947 */ /* 0x000fea000383ffff */
.L_x_0:
[----:B------:R-:W-:-:S04]  /*3990*/  ISETP.NE.U32.AND P0, PT, R21, RZ, PT ;  /* 0x000000ff1500720c */ /* 0x000fc80003f05070 */
[----:B------:R-:W-:-:S13]  /*39a0*/  ISETP.NE.AND.EX P0, PT, R0, RZ, PT, P0 ;  /* 0x000000ff0000720c */ /* 0x000fda0003f05300 */
[----:B------:R-:W-:Y:S05]  /*39b0*/  @!P0 BRA `(.L_x_3) ;  /* 0x0000000800688947 */ /* 0x000fea0003800000 */
[----:B0-----:R-:W0:Y:S01]  /*39c0*/  S2R R2, SR_TID.X ;  /* 0x0000000000027919 */ /* 0x001e220000002100 */
[----:B------:R-:W0:Y:S01]  /*39d0*/  S2UR UR6, SR_CTAID.X ;  /* 0x00000000000679c3 */ /* 0x000e220000002500 */
[C---:B------:R-:W-:Y:S01]  /*39e0*/  ISETP.GE.U32.AND P1, PT, R21.reuse, 0x4, PT ;  /* 0x000000041500780c */ /* 0x040fe20003f26070 */
[----:B------:R-:W-:Y:S01]  /*39f0*/  IMAD.MOV.U32 R3, RZ, RZ, RZ ;  /* 0x000000ffff037224 */ /* 0x000fe200078e00ff */
[----:B------:R-:W-:Y:S01]  /*3a00*/  LOP3.LUT R24, R21, 0x3, RZ, 0xc0, !PT ;  /* 0x0000000315187812 */ /* 0x000fe200078ec0ff */
[----:B------:R-:W-:Y:S01]  /*3a10*/  IMAD.MOV.U32 R4, RZ, RZ, RZ ;  /* 0x000000ffff047224 */ /* 0x000fe200078e00ff */
[----:B------:R-:W-:Y:S02]  /*3a20*/  ISETP.GE.U32.AND.EX P1, PT, R0, RZ, PT, P1 ;  /* 0x000000ff0000720c */ /* 0x000fe40003f26110 */
[----:B------:R-:W-:Y:S01]  /*3a30*/  ISETP.NE.U32.AND P0, PT, R24, RZ, PT ;  /* 0x000000ff1800720c */ /* 0x000fe20003f05070 */
[----:B------:R-:W0:Y:S03]  /*3a40*/  LDC R5, c[0x0][0x360] ;  /* 0x0000d800ff057b82 */ /* 0x000e260000000800 */
[----:B------:R-:W-:Y:S01]  /*3a50*/  ISETP.NE.AND.EX P0, PT, RZ, RZ, PT, P0 ;  /* 0x000000ffff00720c */ /* 0x000fe20003f05300 */
[----:B0-----:R-:W-:-:S06]  /*3a60*/  IMAD R5, R5, UR6, R2 ;  /* 0x0000000605057c24 */ /* 0x001fcc000f8e0202 */
[----:B------:R-:W-:Y:S06]  /*3a70*/  @!P1 BRA `(.L_x_4) ;  /* 0x0000000400049947 */ /* 0x000fec0003800000 */
[----:B------:R-:W0:Y:S01]  /*3a80*/  LDC.64 R18, c[0x0][0x380] ;  /* 0x0000e000ff127b82 */ /* 0x000e220000000a00 */
[----:B------:R-:W2:Y:S01]  /*3a90*/  LDCU UR6, c[0x0][0x390] ;  /* 0x00007200ff0677ac */ /* 0x000ea20008000800 */
[----:B------:R-:W-:Y:S01]  /*3aa0*/  SHF.R.U32.HI R6, RZ, 0x2, R21 ;  /* 0x00000002ff067819 */ /* 0x000fe20000011615 */
[----:B------:R-:W-:Y:S02]  /*3ab0*/  IMAD.MOV.U32 R4, RZ, RZ, RZ ;  /* 0x000000ffff047224 */ /* 0x000fe400078e00ff */
[----:B------:R-:W-:Y:S01]  /*3ac0*/  IMAD.MOV.U32 R25, RZ, RZ, RZ ;  /* 0x000000ffff197224 */ /* 0x000fe200078e00ff */
[----:B------:R-:W-:Y:S01]  /*3ad0*/  UMOV UR9, 0x18 ;  /* 0x0000001800097882 */ /* 0x000fe20000000000 */
[----:B------:R-:W-:Y:S02]  /*3ae0*/  IMAD.MOV.U32 R27, RZ, RZ, RZ ;  /* 0x000000ffff1b7224 */ /* 0x000fe400078e00ff */
[----:B------:R-:W-:-:S04]  /*3af0*/  IMAD.WIDE.U32 R6, R6, 0x4, RZ ;  /* 0x0000000406067825 */ /* 0x000fc800078e00ff */
[----:B--2---:R-:W-:-:S05]  /*3b00*/  IMAD R3, R5, UR6, RZ ;  /* 0x0000000605037c24 */ /* 0x004fca000f8e02ff */
[----:B0-----:R-:W-:Y:S02]  /*3b10*/  IADD3 R18, P1, P2, R18, UR4, R3 ;  /* 0x0000000412127c10 */ /* 0x001fe4000fa3e003 */
[----:B------:R-:W-:Y:S02]  /*3b20*/  LOP3.LUT R3, R21, 0xfffffffc, RZ, 0xc0, !PT ;  /* 0xfffffffc15037812 */ /* 0x000fe400078ec0ff */
[----:B------:R-:W-:-:S09]  /*3b30*/  IADD3.X R22, PT, PT, R19, UR5, RZ, P1, P2 ;  /* 0x0000000513167c10 */ /* 0x000fd20008fe44ff */
.L_x_5:
[--C-:B------:R-:W-:Y:S01]  /*3b40*/  SHF.R.U32.HI R23, RZ, 0x3, R27.reuse ;  /* 0x00000003ff177819 */ /* 0x100fe2000001161b */
[----:B------:R-:W-:Y:S01]  /*3b50*/  IMAD.WIDE.U32 R8, R27, -0x33333333, RZ ;  /* 0xcccccccd1b087825 */ /* 0x000fe200078e00ff */
[----:B------:R-:W-:-:S03]  /*3b60*/  SHF.R.U64 R19, R25, 0x3, R27 ;  /* 0x0000000319137819 */ /* 0x000fc6000000121b */
[----:B------:R-:W-:-:S04]  /*3b70*/  IMAD.WIDE.U32 R10, R23, 0x33333334, RZ ;  /* 0x33333334170a7825 */ /* 0x000fc800078e00ff */
[----:B------:R-:W-:-:S04]  /*3b80*/  IMAD.WIDE.U32 R14, P1, R25, -0x33333334, R8 ;  /* 0xcccccccc190e7825 */ /* 0x000fc80007820008 */
[----:B------:R-:W-:-:S04]  /*3b90*/  IMAD.WIDE.U32 R12, R25, -0x33333333, RZ ;  /* 0xcccccccd190c7825 */ /* 0x000fc800078e00ff */
[----:B------:R-:W-:Y:S01]  /*3ba0*/  IMAD.WIDE.U32 R8, R19, 0x33333334, RZ ;  /* 0x3333333413087825 */ /* 0x000fe200078e00ff */
[----:B------:R-:W-:-:S03]  /*3bb0*/  IADD3 RZ, P2, PT, R13, R14, RZ ;  /* 0x0000000e0dff7210 */ /* 0x000fc60007f5e0ff */
[----:B------:R-:W-:-:S04]  /*3bc0*/  IMAD.WIDE.U32 R10, R19, 0x33333333, R10 ;  /* 0x33333333130a7825 */ /* 0x000fc800078e000a */
[----:B------:R-:W-:Y:S01]  /*3bd0*/  IMAD.X R17, RZ, RZ, RZ, P1 ;  /* 0x000000ffff117224 */ /* 0x000fe200008e06ff */
[----:B------:R-:W-:Y:S01]  /*3be0*/  IADD3 RZ, P1, PT, R9, R10, RZ ;  /* 0x0000000a09ff7210 */ /* 0x000fe20007f3e0ff */
[----:B------:R-:W-:-:S04]  /*3bf0*/  IMAD.MOV.U32 R16, RZ, RZ, R15 ;  /* 0x000000ffff107224 */ /* 0x000fc800078e000f */
[----:B------:R-:W-:-:S04]  /*3c00*/  IMAD.WIDE.U32.X R8, R27, -0x33333334, R16, P2 ;  /* 0xcccccccc1b087825 */ /* 0x000fc800010e0410 */
[----:B------:R-:W-:Y:S01]  /*3c10*/  IMAD.X R12, R23, 0x33333333, R11, P1 ;  /* 0x33333333170c7824 */ /* 0x000fe200008e060b */
[----:B------:R-:W-:Y:S02]  /*3c20*/  IADD3 R10, P1, PT, R25, R18, RZ ;  /* 0x00000012190a7210 */ /* 0x000fe40007f3e0ff */
[----:B------:R-:W-:Y:S01]  /*3c30*/  SHF.R.U64 R2, R8, 0x5, R9 ;  /* 0x0000000508027819 */ /* 0x000fe20000001209 */
[----:B------:R-:W-:Y:S02]  /*3c40*/  IMAD R19, R12, -0x5, R19 ;  /* 0xfffffffb0c137824 */ /* 0x000fe400078e0213 */
[----:B------:R-:W-:Y:S02]  /*3c50*/  IMAD.X R11, R27, 0x1, R22, P1 ;  /* 0x000000011b0b7824 */ /* 0x000fe400008e0616 */
[----:B------:R-:W-:-:S03]  /*3c60*/  IMAD R2, R19, 0x5, R2 ;  /* 0x0000000513027824 */ /* 0x000fc600078e0202 */
[----:B------:R-:W2:Y:S01]  /*3c70*/  LDG.E.U8 R12, desc[UR10][R10.64] ;  /* 0x0000000a0a0c7981 */ /* 0x000ea2000c1e1100 */
[----:B------:R-:W-:-:S03]  /*3c80*/  IMAD.U32 R19, R2, 0x8, R1 ;  /* 0x0000000802137824 */ /* 0x000fc600078e0001 */
[----:B------:R-:W3:Y:S04]  /*3c90*/  LDG.E.U8 R2, desc[UR10][R10.64+0x1] ;  /* 0x0000010a0a027981 */ /* 0x000ee8000c1e1100 */
[----:B------:R-:W4:Y:S04]  /*3ca0*/  LDL.64 R8, [R19] ;  /* 0x0000000013087983 */ /* 0x000f280000100a00 */
[----:B------:R-:W5:Y:S04]  /*3cb0*/  LDG.E.U8 R13, desc[UR10][R10.64+0x2] ;  /* 0x0000020a0a0d7981 */ /* 0x000f68000c1e1100 */
[----:B------:R0:W5:Y:S01]  /*3cc0*/  LDG.E.U8 R14, desc[UR10][R10.64+0x3] ;  /* 0x0000030a0a0e7981 */ /* 0x000162000c1e1100 */
[----:B------:R-:W-:Y:S01]  /*3cd0*/  UIADD3 UR6, UPT, UPT, UR9, -0x18, URZ ;  /* 0xffffffe809067890 */ /* 0x000fe2000fffe0ff */
[----:B------:R-:W-:Y:S01]  /*3ce0*/  IADD3 R25, P1, PT, R25, 0x4, RZ ;  /* 0x0000000419197810 */ /* 0x000fe20007f3e0ff */
[----:B------:R-:W-:-:S02]  /*3cf0*/  UIADD3 UR7, UPT, UPT, UR9, -0x10, URZ ;  /* 0xfffffff009077890 */ /* 0x000fc4000fffe0ff */
[----:B------:R-:W-:Y:S02]  /*3d00*/  ULOP3.LUT UR6, UR6, 0x20, URZ, 0xc0, !UPT ;  /* 0x0000002006067892 */ /* 0x000fe4000f8ec0ff */
[----:B------:R-:W-:Y:S01]  /*3d10*/  ULOP3.LUT UR7, UR7, 0x28, URZ, 0xc0, !UPT ;  /* 0x0000002807077892 */ /* 0x000fe2000f8ec0ff */
[----:B------:R-:W-:Y:S01]  /*3d20*/  IMAD.X R27, RZ, RZ, R27, P1 ;  /* 0x000000ffff1b7224 */ /* 0x000fe200008e061b */
[----:B------:R-:W-:-:S04]  /*3d30*/  UIADD3 UR8, UPT, UPT, UR9, -0x8, URZ ;  /* 0xfffffff809087890 */ /* 0x000fc8000fffe0ff */
[----:B------:R-:W-:Y:S01]  /*3d40*/  ULOP3.LUT UR8, UR8, 0x30, URZ, 0xc0, !UPT ;  /* 0x0000003008087892 */ /* 0x000fe2000f8ec0ff */
[C---:B--2---:R-:W-:Y:S02]  /*3d50*/  SHF.L.U64.HI R16, R12.reuse, UR6, RZ ;  /* 0x000000060c107c19 */ /* 0x044fe400080102ff */
[----:B------:R-:W-:Y:S01]  /*3d60*/  SHF.L.U32 R12, R12, UR6, RZ ;  /* 0x000000060c0c7c19 */ /* 0x000fe200080006ff */
[----:B------:R-:W-:Y:S01]  /*3d70*/  ULOP3.LUT UR6, UR9, 0x38, URZ, 0xc0, !UPT ;  /* 0x0000003809067892 */ /* 0x000fe2000f8ec0ff */
[C---:B---3--:R-:W-:Y:S01]  /*3d80*/  SHF.L.U32 R15, R2.reuse, UR7, RZ ;  /* 0x00000007020f7c19 */ /* 0x048fe200080006ff */
[----:B------:R-:W-:Y:S01]  /*3d90*/  UIADD3 UR9, UPT, UPT, UR9, 0x20, URZ ;  /* 0x0000002009097890 */ /* 0x000fe2000fffe0ff */
[----:B------:R-:W-:Y:S02]  /*3da0*/  SHF.L.U64.HI R17, R2, UR7, RZ ;  /* 0x0000000702117c19 */ /* 0x000fe400080102ff */
[----:B----4-:R-:W-:Y:S02]  /*3db0*/  LOP3.LUT R2, R15, R12, R8, 0x96, !PT ;  /* 0x0000000c0f027212 */ /* 0x010fe400078e9608 */
[----:B0-----:R-:W-:-:S02]  /*3dc0*/  LOP3.LUT R10, R17, R16, R9, 0x96, !PT ;  /* 0x00000010110a7212 */ /* 0x001fc400078e9609 */
[C---:B-----5:R-:W-:Y:S02]  /*3dd0*/  SHF.L.U32 R9, R13.reuse, UR8, RZ ;  /* 0x000000080d097c19 */ /* 0x060fe400080006ff */
[----:B------:R-:W-:Y:S02]  /*3de0*/  SHF.L.U64.HI R11, R13, UR8, RZ ;  /* 0x000000080d0b7c19 */ /* 0x000fe400080102ff */
[C---:B------:R-:W-:Y:S02]  /*3df0*/  SHF.L.U32 R8, R14.reuse, UR6, RZ ;  /* 0x000000060e087c19 */ /* 0x040fe400080006ff */
[----:B------:R-:W-:Y:S02]  /*3e00*/  SHF.L.U64.HI R14, R14, UR6, RZ ;  /* 0x000000060e0e7c19 */ /* 0x000fe400080102ff */
[----:B------:R-:W-:Y:S02]  /*3e10*/  LOP3.LUT R8, R8, R9, R2, 0x96, !PT ;  /* 0x0000000908087212 */ /* 0x000fe400078e9602 */
[----:B------:R-:W-:-:S02]  /*3e20*/  LOP3.LUT R9, R14, R11, R10, 0x96, !PT ;  /* 0x0000000b0e097212 */ /* 0x000fc400078e960a */
[----:B------:R-:W-:-:S03]  /*3e30*/  IADD3 R2, P2, PT, -R6, R25, RZ ;  /* 0x0000001906027210 */ /* 0x000fc60007f5e1ff */
[----:B------:R0:W-:Y:S01]  /*3e40*/  STL.64 [R19], R8 ;  /* 0x0000000813007387 */ /* 0x0001e20000100a00 */
[----:B------:R-:W-:Y:S01]  /*3e50*/  ISETP.NE.U32.AND P1, PT, R2, RZ, PT ;  /* 0x000000ff0200720c */ /* 0x000fe20003f25070 */
[----:B------:R-:W-:-:S05]  /*3e60*/  IMAD.X R2, R27, 0x1, ~R7, P2 ;  /* 0x000000011b027824 */ /* 0x000fca00010e0e07 */
[----:B------:R-:W-:-:S13]  /*3e70*/  ISETP.NE.AND.EX P1, PT, R2, RZ, PT, P1 ;  /* 0x000000ff0200720c */ /* 0x000fda0003f25310 */
[----:B0-----:R-:W-:Y:S05]  /*3e80*/  @P1 BRA `(.L_x_5) ;  /* 0xfffffffc002c1947 */ /* 0x001fea000383ffff */
.L_x_4:
[----:B------:R-:W-:Y:S05]  /*3e90*/  @!P0 BRA `(.L_x_3) ;  /* 0x0000000400308947 */ /* 0x000fea0003800000 */
[----:B------:R-:W0:Y:S01]  /*3ea0*/  LDC.64 R14, c[0x0][0x380] ;  /* 0x0000e000ff0e7b82 */ /* 0x000e220000000a00 */
[----:B------:R-:W2:Y:S01]  /*3eb0*/  LDCU UR6, c[0x0][0x390] ;  /* 0x00007200ff0677ac */ /* 0x000ea20008000800 */
[----:B------:R-:W-:Y:S02]  /*3ec0*/  ISETP.NE.U32.AND P0, PT, R24, 0x1, PT ;  /* 0x000000011800780c */ /* 0x000fe40003f05070 */
[----:B------:R-:W-:Y:S02]  /*3ed0*/  LOP3.LUT R2, R21, 0x1, RZ, 0xc0, !PT ;  /* 0x0000000115027812 */ /* 0x000fe400078ec0ff */
[----:B------:R-:W-:Y:S02]  /*3ee0*/  ISETP.NE.AND.EX P0, PT, RZ, RZ, PT, P0 ;  /* 0x000000ffff00720c */ /* 0x000fe40003f05300 */
[----:B------:R-:W-:-:S04]  /*3ef0*/  ISETP.NE.U32.AND P1, PT, R2, 0x1, PT ;  /* 0x000000010200780c */ /* 0x000fc80003f25070 */
[----:B------:R-:W-:Y:S01]  /*3f00*/  ISETP.NE.U32.AND.EX P1, PT, RZ, RZ, PT, P1 ;  /* 0x000000ffff00720c */ /* 0x000fe20003f25110 */
[----:B--2---:R-:W-:-:S05]  /*3f10*/  IMAD R5, R5, UR6, RZ ;  /* 0x0000000605057c24 */ /* 0x004fca000f8e02ff */
[----:B0-----:R-:W-:-:S05]  /*3f20*/  IADD3 R14, P2, PT, R5, R14, RZ ;  /* 0x0000000e050e7210 */ /* 0x001fca0007f5e0ff */
[----:B------:R-:W-:Y:S01]  /*3f30*/  IMAD.X R19, RZ, RZ, R15, P2 ;  /* 0x000000ffff137224 */ /* 0x000fe200010e060f */
[----:B------:R-:W-:Y:S07]  /*3f40*/  @!P0 BRA `(.L_x_6) ;  /* 0x0000000000988947 */ /* 0x000fee0003800000 */
[C---:B------:R-:W-:Y:S01]  /*3f50*/  SHF.R.U64 R7, R3.reuse, 0x3, R4 ;  /* 0x0000000303077819 */ /* 0x040fe20000001204 */
[----:B------:R-:W-:Y:S01]  /*3f60*/  IMAD.HI.U32 R5, R3, -0x33333333, RZ ;  /* 0xcccccccd03057827 */ /* 0x000fe200078e00ff */
[----:B------:R-:W-:-:S03]  /*3f70*/  IADD3 R6, P0, P2, R14, UR4, R3 ;  /* 0x000000040e067c10 */ /* 0x000fc6000fa1e003 */
[----:B------:R-:W-:Y:S01]  /*3f80*/  IMAD.HI.U32 R2, R7, 0x33333334, RZ ;  /* 0x3333333407027827 */ /* 0x000fe200078e00ff */
[----:B------:R-:W-:-:S03]  /*3f90*/  SHF.R.U32.HI R5, RZ, 0x5, R5 ;  /* 0x00000005ff057819 */ /* 0x000fc60000011605 */
[----:B------:R-:W-:Y:S01]  /*3fa0*/  IMAD R2, R2, -0x5, R7 ;  /* 0xfffffffb02027824 */ /* 0x000fe200078e0207 */
[----:B------:R-:W-:-:S03]  /*3fb0*/  IADD3.X R7, PT, PT, R19, UR5, R4, P0, P2 ;  /* 0x0000000513077c10 */ /* 0x000fc600087e4404 */
[----:B------:R-:W-:-:S04]  /*3fc0*/  IMAD R2, R2, 0x5, R5 ;  /* 0x0000000502027824 */ /* 0x000fc800078e0205 */
[----:B------:R-:W-:Y:S02]  /*3fd0*/  IMAD.U32 R17, R2, 0x8, R1 ;  /* 0x0000000802117824 */ /* 0x000fe400078e0001 */
[----:B------:R-:W2:Y:S04]  /*3fe0*/  LDG.E.U8 R2, desc[UR10][R6.64] ;  /* 0x0000000a06027981 */ /* 0x000ea8000c1e1100 */
[----:B------:R-:W3:Y:S01]  /*3ff0*/  LDL.64 R8, [R17] ;  /* 0x0000000011087983 */ /* 0x000ee20000100a00 */
[C---:B------:R-:W-:Y:S01]  /*4000*/  IADD3 R12, P0, PT, R3.reuse, 0x1, RZ ;  /* 0x00000001030c7810 */ /* 0x040fe20007f1e0ff */
[----:B------:R-:W-:-:S04]  /*4010*/  IMAD.SHL.U32 R5, R3, 0x8, RZ ;  /* 0x0000000803057824 */ /* 0x000fc800078e00ff */
[----:B------:R-:W-:Y:S01]  /*4020*/  IMAD.X R13, RZ, RZ, R4, P0 ;  /* 0x000000ffff0d7224 */ /* 0x000fe200000e0604 */
[----:B------:R-:W-:Y:S01]  /*4030*/  LOP3.LUT R5, R5, 0x38, RZ, 0xc0, !PT ;  /* 0x0000003805057812 */ /* 0x000fe200078ec0ff */
[C---:B------:R-:W-:Y:S01]  /*4040*/  IMAD.HI.U32 R11, R12.reuse, -0x33333333, RZ ;  /* 0xcccccccd0c0b7827 */ /* 0x040fe200078e00ff */
[----:B------:R-:W4:Y:S02]  /*4050*/  LDG.E.U8 R6, desc[UR10][R6.64+0x1] ;  /* 0x0000010a06067981 */ /* 0x000f24000c1e1100 */
[----:B------:R-:W-:Y:S02]  /*4060*/  SHF.R.U64 R13, R12, 0x3, R13 ;  /* 0x000000030c0d7819 */ /* 0x000fe4000000120d */
[----:B------:R-:W-:-:S03]  /*4070*/  SHF.R.U32.HI R11, RZ, 0x5, R11 ;  /* 0x00000005ff0b7819 */ /* 0x000fc6000001160b */
[----:B------:R-:W-:-:S04]  /*4080*/  IMAD.HI.U32 R10, R13, 0x33333334, RZ ;  /* 0x333333340d0a7827 */ /* 0x000fc800078e00ff */
[----:B------:R-:W-:Y:S01]  /*4090*/  IMAD R10, R10, -0x5, R13 ;  /* 0xfffffffb0a0a7824 */ /* 0x000fe200078e020d */
[CC--:B--2---:R-:W-:Y:S02]  /*40a0*/  SHF.L.U32 R13, R2.reuse, R5.reuse, RZ ;  /* 0x00000005020d7219 */ /* 0x0c4fe400000006ff */
[----:B------:R-:W-:Y:S01]  /*40b0*/  SHF.L.U64.HI R5, R2, R5, RZ ;  /* 0x0000000502057219 */ /* 0x000fe200000102ff */
[----:B------:R-:W-:Y:S01]  /*40c0*/  IMAD R2, R10, 0x5, R11 ;  /* 0x000000050a027824 */ /* 0x000fe200078e020b */
[----:B---3--:R-:W-:Y:S02]  /*40d0*/  LOP3.LUT R10, R13, R8, RZ, 0x3c, !PT ;  /* 0x000000080d0a7212 */ /* 0x008fe400078e3cff */
[----:B------:R-:W-:Y:S01]  /*40e0*/  LOP3.LUT R11, R5, R9, RZ, 0x3c, !PT ;  /* 0x00000009050b7212 */ /* 0x000fe200078e3cff */
[----:B------:R-:W-:-:S04]  /*40f0*/  IMAD.U32 R13, R2, 0x8, R1 ;  /* 0x00000008020d7824 */ /* 0x000fc800078e0001 */
[----:B------:R0:W-:Y:S04]  /*4100*/  STL.64 [R17], R10 ;  /* 0x0000000a11007387 */ /* 0x0001e80000100a00 */
[----:B------:R-:W2:Y:S01]  /*4110*/  LDL.64 R8, [R13] ;  /* 0x000000000d087983 */ /* 0x000ea20000100a00 */
[----:B------:R-:W-:-:S05]  /*4120*/  IMAD.SHL.U32 R2, R12, 0x8, RZ ;  /* 0x000000080c027824 */ /* 0x000fca00078e00ff */
[----:B------:R-:W-:-:S04]  /*4130*/  LOP3.LUT R5, R2, 0x38, RZ, 0xc0, !PT ;  /* 0x0000003802057812 */ /* 0x000fc800078ec0ff */
[CC--:B----4-:R-:W-:Y:S02]  /*4140*/  SHF.L.U32 R15, R6.reuse, R5.reuse, RZ ;  /* 0x00000005060f7219 */ /* 0x0d0fe400000006ff */
[----:B------:R-:W-:Y:S02]  /*4150*/  SHF.L.U64.HI R5, R6, R5, RZ ;  /* 0x0000000506057219 */ /* 0x000fe400000102ff */
[----:B------:R-:W-:-:S05]  /*4160*/  IADD3 R3, P0, PT, R3, 0x2, RZ ;  /* 0x0000000203037810 */ /* 0x000fca0007f1e0ff */
[----:B------:R-:W-:Y:S01]  /*4170*/  IMAD.X R4, RZ, RZ, R4, P0 ;  /* 0x000000ffff047224 */ /* 0x000fe200000e0604 */
[----:B--2---:R-:W-:Y:S02]  /*4180*/  LOP3.LUT R8, R15, R8, RZ, 0x3c, !PT ;  /* 0x000000080f087212 */ /* 0x004fe400078e3cff */
[----:B------:R-:W-:-:S05]  /*4190*/  LOP3.LUT R9, R5, R9, RZ, 0x3c, !PT ;  /* 0x0000000905097212 */ /* 0x000fca00078e3cff */
[----:B------:R0:W-:Y:S02]  /*41a0*/  STL.64 [R13], R8 ;  /* 0x000000080d007387 */ /* 0x0001e40000100a00 */
.L_x_6:
[----:B------:R-:W-:Y:S05]  /*41b0*/  @P1 BRA `(.L_x_3) ;  /* 0x0000000000681947 */ /* 0x000fea0003800000 */
[--C-:B------:R-:W-:Y:S01]  /*41c0*/  SHF.R.U32.HI R15, RZ, 0x3, R4.reuse ;  /* 0x00000003ff0f7819 */ /* 0x100fe20000011604 */
[----:B0-----:R-:W-:Y:S01]  /*41d0*/  IMAD.WIDE.U32 R12, R4, 0x66666667, RZ ;  /* 0x66666667040c7825 */ /* 0x001fe200078e00ff */
[----:B------:R-:W-:-:S03]  /*41e0*/  SHF.R.U64 R5, R3, 0x3, R4 ;  /* 0x0000000303057819 */ /* 0x000fc60000001204 */
[----:B------:R-:W-:-:S04]  /*41f0*/  IMAD.WIDE.U32 R8, R15, 0x33333334, RZ ;  /* 0x333333340f087825 */ /* 0x000fc800078e00ff */
[----:B------:R-:W-:-:S04]  /*4200*/  IMAD.WIDE.U32 R6, R5, 0x33333334, RZ ;  /* 0x3333333405067825 */ /* 0x000fc800078e00ff */
[----:B------:R-:W-:-:S04]  /*4210*/  IMAD.WIDE.U32 R8, R5, 0x33333333, R8 ;  /* 0x3333333305087825 */ /* 0x000fc800078e0008 */
[----:B------:R-:W-:Y:S01]  /*4220*/  IMAD.WIDE.U32 R10, R3, 0x66666667, RZ ;  /* 0x66666667030a7825 */ /* 0x000fe200078e00ff */
[----:B------:R-:W-:-:S03]  /*4230*/  IADD3 RZ, P1, PT, R7, R8, RZ ;  /* 0x0000000807ff7210 */ /* 0x000fc60007f3e0ff */
[----:B------:R-:W-:-:S04]  /*4240*/  IMAD.WIDE.U32 R12, R3, 0x6666666, R12 ;  /* 0x06666666030c7825 */ /* 0x000fc800078e000c */
[----:B------:R-:W-:Y:S01]  /*4250*/  IMAD.X R8, R15, 0x33333333, R9, P1 ;  /* 0x333333330f087824 */ /* 0x000fe200008e0609 */
[----:B------:R-:W-:Y:S02]  /*4260*/  IADD3 RZ, P0, PT, R11, R12, RZ ;  /* 0x0000000c0bff7210 */ /* 0x000fe40007f1e0ff */
[----:B------:R-:W-:Y:S01]  /*4270*/  IADD3 R6, P1, P2, R14, UR4, R3 ;  /* 0x000000040e067c10 */ /* 0x000fe2000fa3e003 */
[----:B------:R-:W-:Y:S02]  /*4280*/  IMAD R2, R8, -0x5, R5 ;  /* 0xfffffffb08027824 */ /* 0x000fe400078e0205 */
[----:B------:R-:W-:Y:S01]  /*4290*/  IMAD.X R13, R4, 0x6666666, R13, P0 ;  /* 0x06666666040d7824 */ /* 0x000fe200000e060d */
[----:B------:R-:W-:-:S03]  /*42a0*/  IADD3.X R7, PT, PT, R19, UR5, R4, P1, P2 ;  /* 0x0000000513077c10 */ /* 0x000fc60008fe4404 */
[----:B------:R-:W-:Y:S02]  /*42b0*/  IMAD R2, R2, 0x5, R13 ;  /* 0x0000000502027824 */ /* 0x000fe400078e020d */
[----:B------:R-:W2:Y:S02]  /*42c0*/  LDG.E.U8 R6, desc[UR10][R6.64] ;  /* 0x0000000a06067981 */ /* 0x000ea4000c1e1100 */
[----:B------:R-:W-:-:S05]  /*42d0*/  IMAD.U32 R9, R2, 0x8, R1 ;  /* 0x0000000802097824 */ /* 0x000fca00078e0001 */
[----:B------:R-:W3:Y:S01]  /*42e0*/  LDL.64 R4, [R9] ;  /* 0x0000000009047983 */ /* 0x000ee20000100a00 */
[----:B------:R-:W-:-:S05]  /*42f0*/  IMAD.SHL.U32 R3, R3, 0x8, RZ ;  /* 0x0000000803037824 */ /* 0x000fca00078e00ff */
[----:B------:R-:W-:-:S04]  /*4300*/  LOP3.LUT R3, R3, 0x38, RZ, 0xc0, !PT ;  /* 0x0000003803037812 */ /* 0x000fc800078ec0ff */
[CC--:B--2---:R-:W-:Y:S02]  /*4310*/  SHF.L.U32 R11, R6.reuse, R3.reuse, RZ ;  /* 0x00000003060b7219 */ /* 0x0c4fe400000006ff */
[----:B------:R-:W-:Y:S02]  /*4320*/  SHF.L.U64.HI R3, R6, R3, RZ ;  /* 0x0000000306037219 */ /* 0x000fe400000102ff */
[----:B---3--:R-:W-:Y:S02]  /*4330*/  LOP3.LUT R2, R11, R4, RZ, 0x3c, !PT ;  /* 0x000000040b027212 */ /* 0x008fe400078e3cff */
[----:B------:R-:W-:-:S05]  /*4340*/  LOP3.LUT R3, R3, R5, RZ, 0x3c, !PT ;  /* 0x0000000503037212 */ /* 0x000fca00078e3cff */
[----:B------:R2:W-:Y:S02]  /*4350*/  STL.64 [R9], R2 ;  /* 0x0000000209007387 */ /* 0x0005e40000100a00 */
.L_x_3:
[C---:B0-----:R-:W-:Y:S01]  /*4360*/  SHF.R.U64 R5, R21.reuse, 0x3, R0 ;  /* 0x0000000315057819 */ /* 0x041fe20000001200 */
[----:B--2---:R-:W-:-:S04]  /*4370*/  IMAD.HI.U32 R2, R21, -0x33333333, RZ ;  /* 0xcccccccd15027827 */ /* 0x004fc800078e00ff */
[----:B------:R-:W-:Y:S01]  /*4380*/  IMAD.HI.U32 R0, R5, -0x33333333, RZ ;  /* 0xcccccccd05007827 */ /* 0x000fe200078e00ff */
[----:B------:R-:W-:-:S04]  /*4390*/  SHF.R.U32.HI R3, RZ, 0x5, R2 ;  /* 0x00000005ff037819 */ /* 0x000fc80000011602 */
[----:B------:R-:W-:-:S05]  /*43a0*/  SHF.R.U32.HI R0, RZ, 0x2, R0 ;  /* 0x00000002ff007819 */ /* 0x000fca0000011600 */
[----:B------:R-:W-:-:S04]  /*43b0*/  IMAD R0, R0, -0x5, R5 ;  /* 0xfffffffb00007824 */ /* 0x000fc800078e0205 */
[----:B------:R-:W-:-:S04]  /*43c0*/  IMAD R3, R0, 0x5, R3 ;  /* 0x0000000500037824 */ /* 0x000fc800078e0203 */
[----:B------:R-:W-:-:S05]  /*43d0*/  IMAD R11, R3, 0x8, R20 ;  /* 0x00000008030b7824 */ /* 0x000fca00078e0214 */
[----:B------:R-:W2:Y:S01]  /*43e0*/  LDL.64 R2, [R11] ;  /* 0x000000000b027983 */ /* 0x000ea20000100a00 */
[----:B------:R-:W-:Y:S02]  /*43f0*/  IMAD.SHL.U32 R21, R21, 0x8, RZ ;  /* 0x0000000815157824 */ /* 0x000fe400078e00ff */
[----:B------:R-:W-:-:S03]  /*4400*/  IMAD.MOV.U32 R0, RZ, RZ, 0x1 ;  /* 0x00000001ff007424 */ /* 0x000fc600078e00ff */
[----:B------:R-:W-:-:S04]  /*4410*/  LOP3.LUT R21, R21, 0x38, RZ, 0xc0, !PT ;  /* 0x0000003815157812 */ /* 0x000fc800078ec0ff */
[CC--:B------:R-:W-:Y:S02]  /*4420*/  SHF.L.U32 R5, R0.reuse, R21.reuse, RZ ;  /* 0x0000001500057219 */ /* 0x0c0fe400000006ff */
[----:B------:R-:W-:Y:S02]  /*4430*/  SHF.L.U64.HI R21, R0, R21, RZ ;  /* 0x0000001500157219 */ /* 0x000fe400000102ff */
[----:B--2---:R-:W-:Y:S02]  /*4440*/  LOP3.LUT R4, R2, R5, RZ, 0x3c, !PT ;  /* 0x0000000502047212 */ /* 0x004fe400078e3cff */
[----:B------:R-:W-:-:S05]  /*4450*/  LOP3.LUT R5, R3, R21, RZ, 0x3c, !PT ;  /* 0x0000001503057212 */ /* 0x000fca00078e3cff */
[----:B------:R0:W-:Y:S04]  /*4460*/  STL.64 [R11], R4 ;  /* 0x000000040b007387 */ /* 0x0001e80000100a00 */
[----:B------:R-:W2:Y:S04]  /*4470*/  LDL.64 R52, [R1+0x40] ;  /* 0x0000400001347983 */ /* 0x000ea80000100a00 */
        /* <DEDUP_REMOVED lines=23> */
[----:B------:R3:W5:Y:S01]  /*45f0*/  LDL.64 R12, [R1+0xc0] ;  /* 0x0000c000010c7983 */ /* 0x0007620000100a00 */
[----:B------:R-:W-:Y:S01]  /*4600*/  UMOV UR4, URZ ;  /* 0x000000ff00047c82 */ /* 0x000fe20008000000 */
[----:B------:R-:W-:Y:S01]  /*4610*/  UMOV UR5, URZ ;  /* 0x000000ff00057c82 */ /* 0x000fe20008000000 */
[----:B--23--:R-:W-:-:S07]  /*4620*/  LOP3.LUT R0, R53, 0x80000000, RZ, 0x3c, !PT ;  /* 0x8000000035007812 */ /* 0x00cfce00078e3cff */
.L_x_7:
[----:B-----5:R-:W-:Y:S01]  /*4630*/  LOP3.LUT R53, R36, R20, R16, 0x96, !PT ;  /* 0x0000001424357212 */ /* 0x020fe200078e9610 */
[----:B------:R-:W0:Y:S01]  /*4640*/  LDCU.64 UR6, c[0x3][UR5] ;  /* 0x00c00000050677ac */ /* 0x000e220008000a00 */
[----:B------:R-:W-:Y:S02]  /*4650*/  LOP3.LUT R50, R37, R21, R17, 0x96, !PT ;  /* 0x0000001525327212 */ /* 0x000fe400078e9611 */
[----:B------:R-:W-:Y:S01]  /*4660*/  LOP3.LUT R59, R14, R18, R38, 0x96, !PT ;  /* 0x000000120e3b7212 */ /* 0x000fe200078e9626 */
[----:B------:R-:W-:Y:S01]  /*4670*/  UIADD3 UR4, UPT, UPT, UR4, 0x1, URZ ;  /* 0x0000000104047890 */ /* 0x000fe2000fffe0ff */
[----:B------:R-:W-:Y:S01]  /*4680*/  LOP3.LUT R53, R44, R53, R46, 0x96, !PT ;  /* 0x000000352c357212 */ /* 0x000fe200078e962e */
[----:B------:R-:W-:Y:S01]  /*4690*/  UIADD3 UR5, UPT, UPT, UR5, 0x8, URZ ;  /* 0x0000000805057890 */ /* 0x000fe2000fffe0ff */
[----:B------:R-:W-:Y:S01]  /*46a0*/  LOP3.LUT R50, R45, R50, R47, 0x96, !PT ;  /* 0x000000322d327212 */ /* 0x000fe200078e962f */
[----:B------:R-:W-:Y:S01]  /*46b0*/  UISETP.NE.AND UP0, UPT, UR4, 0x18, UPT ;  /* 0x000000180400788c */ /* 0x000fe2000bf05270 */
[----:B------:R-:W-:-:S02]  /*46c0*/  LOP3.LUT R51, R28, R26, R34, 0x96, !PT ;  /* 0x0000001a1c337212 */ /* 0x000fc400078e9622 */
[----:B------:R-:W-:Y:S02]  /*46d0*/  LOP3.LUT R59, R8, R59, R52, 0x96, !PT ;  /* 0x0000003b083b7212 */ /* 0x000fe400078e9634 */
[----:B------:R-:W-:Y:S02]  /*46e0*/  SHF.L.W.U32.HI R56, R50, 0x1, R53 ;  /* 0x0000000132387819 */ /* 0x000fe40000010e35 */
[----:B------:R-:W-:Y:S02]  /*46f0*/  LOP3.LUT R54, R15, R19, R39, 0x96, !PT ;  /* 0x000000130f367212 */ /* 0x000fe400078e9627 */
[----:B------:R-:W-:Y:S02]  /*4700*/  LOP3.LUT R51, R48, R51, R32, 0x96, !PT ;  /* 0x0000003330337212 */ /* 0x000fe400078e9620 */
[CC--:B------:R-:W-:Y:S02]  /*4710*/  LOP3.LUT R34, R56.reuse, R59.reuse, R34, 0x96, !PT ;  /* 0x0000003b38227212 */ /* 0x0c0fe400078e9622 */
[----:B------:R-:W-:-:S02]  /*4720*/  LOP3.LUT R26, R56, R59, R26, 0x96, !PT ;  /* 0x0000003b381a7212 */ /* 0x000fc400078e961a */
[CC--:B------:R-:W-:Y:S02]  /*4730*/  LOP3.LUT R28, R56.reuse, R59.reuse, R28, 0x96, !PT ;  /* 0x0000003b381c7212 */ /* 0x0c0fe400078e961c */
[CC--:B------:R-:W-:Y:S02]  /*4740*/  LOP3.LUT R32, R56.reuse, R59.reuse, R32, 0x96, !PT ;  /* 0x0000003b38207212 */ /* 0x0c0fe400078e9620 */
[----:B------:R-:W-:Y:S02]  /*4750*/  LOP3.LUT R48, R56, R59, R48, 0x96, !PT ;  /* 0x0000003b38307212 */ /* 0x000fe400078e9630 */
[----:B------:R-:W-:Y:S02]  /*4760*/  LOP3.LUT R54, R9, R54, R0, 0x96, !PT ;  /* 0x0000003609367212 */ /* 0x000fe400078e9600 */
[----:B------:R-:W-:Y:S02]  /*4770*/  SHF.L.W.U32.HI R55, R53, 0x1, R50 ;  /* 0x0000000135377819 */ /* 0x000fe40000010e32 */
[----:B------:R-:W-:-:S02]  /*4780*/  LOP3.LUT R56, R29, R27, R35, 0x96, !PT ;  /* 0x0000001b1d387212 */ /* 0x000fc400078e9623 */
[----:B------:R-:W-:Y:S02]  /*4790*/  LOP3.LUT R57, R4, R22, R40, 0x96, !PT ;  /* 0x0000001604397212 */ /* 0x000fe400078e9628 */
[----:B------:R-:W-:Y:S02]  /*47a0*/  LOP3.LUT R62, R5, R23, R41, 0x96, !PT ;  /* 0x00000017053e7212 */ /* 0x000fe400078e9629 */
[--C-:B------:R-:W-:Y:S02]  /*47b0*/  LOP3.LUT R56, R49, R56, R33.reuse, 0x96, !PT ;  /* 0x0000003831387212 */ /* 0x100fe400078e9621 */
[----:B------:R-:W-:Y:S02]  /*47c0*/  LOP3.LUT R61, R55, R54, R33, 0x96, !PT ;  /* 0x00000036373d7212 */ /* 0x000fe400078e9621 */
[----:B------:R-:W-:Y:S02]  /*47d0*/  SHF.L.W.U32.HI R60, R59, 0x1, R54 ;  /* 0x000000013b3c7819 */ /* 0x000fe40000010e36 */
[----:B------:R-:W-:-:S02]  /*47e0*/  LOP3.LUT R33, R2, R30, R42, 0x96, !PT ;  /* 0x0000001e02217212 */ /* 0x000fc400078e962a */
[----:B------:R-:W-:Y:S02]  /*47f0*/  LOP3.LUT R57, R12, R57, R10, 0x96, !PT ;  /* 0x000000390c397212 */ /* 0x000fe400078e960a */
[----:B------:R-:W-:Y:S02]  /*4800*/  SHF.L.W.U32.HI R59, R54, 0x1, R59 ;  /* 0x00000001363b7819 */ /* 0x000fe40000010e3b */
[----:B------:R-:W-:Y:S02]  /*4810*/  LOP3.LUT R62, R13, R62, R11, 0x96, !PT ;  /* 0x0000003e0d3e7212 */ /* 0x000fe400078e960b */
[CC--:B------:R-:W-:Y:S02]  /*4820*/  LOP3.LUT R35, R55.reuse, R54.reuse, R35, 0x96, !PT ;  /* 0x0000003637237212 */ /* 0x0c0fe400078e9623 */
[CC--:B------:R-:W-:Y:S02]  /*4830*/  LOP3.LUT R27, R55.reuse, R54.reuse, R27, 0x96, !PT ;  /* 0x00000036371b7212 */ /* 0x0c0fe400078e961b */
[----:B------:R-:W-:-:S02]  /*4840*/  LOP3.LUT R29, R55, R54, R29, 0x96, !PT ;  /* 0x00000036371d7212 */ /* 0x000fc400078e961d */
[----:B------:R-:W-:Y:S02]  /*4850*/  LOP3.LUT R49, R55, R54, R49, 0x96, !PT ;  /* 0x0000003637317212 */ /* 0x000fe400078e9631 */
[----:B------:R-:W-:Y:S02]  /*4860*/  LOP3.LUT R33, R24, R33, R6, 0x96, !PT ;  /* 0x0000002118217212 */ /* 0x000fe400078e9606 */
[CC--:B------:R-:W-:Y:S02]  /*4870*/  LOP3.LUT R54, R57.reuse, R59.reuse, R2, 0x96, !PT ;  /* 0x0000003b39367212 */ /* 0x0c0fe400078e9602 */
[C---:B------:R-:W-:Y:S02]  /*4880*/  LOP3.LUT R42, R57.reuse, R42, R59, 0x96, !PT ;  /* 0x0000002a392a7212 */ /* 0x040fe400078e963b */
[CC--:B------:R-:W-:Y:S02]  /*4890*/  LOP3.LUT R30, R57.reuse, R59.reuse, R30, 0x96, !PT ;  /* 0x0000003b391e7212 */ /* 0x0c0fe400078e961e */
[----:B------:R-:W-:-:S02]  /*48a0*/  LOP3.LUT R6, R57, R59, R6, 0x96, !PT ;  /* 0x0000003b39067212 */ /* 0x000fc400078e9606 */
[C---:B------:R-:W-:Y:S02]  /*48b0*/  LOP3.LUT R24, R57.reuse, R59, R24, 0x96, !PT ;  /* 0x0000003b39187212 */ /* 0x040fe400078e9618 */
[C---:B------:R-:W-:Y:S02]  /*48c0*/  SHF.L.W.U32.HI R2, R62.reuse, 0x1, R57 ;  /* 0x000000013e027819 */ /* 0x040fe40000010e39 */
[----:B------:R-:W-:Y:S02]  /*48d0*/  SHF.L.W.U32.HI R57, R57, 0x1, R62 ;  /* 0x0000000139397819 */ /* 0x000fe40000010e3e */
[----:B------:R-:W-:Y:S02]  /*48e0*/  LOP3.LUT R58, R3, R31, R43, 0x96, !PT ;  /* 0x0000001f033a7212 */ /* 0x000fe400078e962b */
[----:B------:R-:W-:Y:S02]  /*48f0*/  LOP3.LUT R55, R62, R60, R31, 0x96, !PT ;  /* 0x0000003c3e377212 */ /* 0x000fe400078e961f */
[----:B------:R-:W-:-:S02]  /*4900*/  LOP3.LUT R31, R2, R51, R16, 0x96, !PT ;  /* 0x00000033021f7212 */ /* 0x000fc400078e9610 */
[-C--:B------:R-:W-:Y:S02]  /*4910*/  LOP3.LUT R16, R2, R51.reuse, R46, 0x96, !PT ;  /* 0x0000003302107212 */ /* 0x080fe400078e962e */
[----:B------:R-:W-:Y:S02]  /*4920*/  LOP3.LUT R65, R57, R56, R47, 0x96, !PT ;  /* 0x0000003839417212 */ /* 0x000fe400078e962f */
[----:B------:R-:W-:Y:S02]  /*4930*/  LOP3.LUT R58, R25, R58, R7, 0x96, !PT ;  /* 0x0000003a193a7212 */ /* 0x000fe400078e9607 */
[----:B------:R-:W-:Y:S02]  /*4940*/  SHF.L.W.U32.HI R46, R56, 0x1, R51 ;  /* 0x00000001382e7819 */ /* 0x000fe40000010e33 */
[----:B------:R-:W-:Y:S02]  /*4950*/  SHF.L.W.U32.HI R47, R51, 0x1, R56 ;  /* 0x00000001332f7819 */ /* 0x000fe40000010e38 */
[----:B------:R-:W-:-:S02]  /*4960*/  LOP3.LUT R20, R2, R51, R20, 0x96, !PT ;  /* 0x0000003302147212 */ /* 0x000fc400078e9614 */
[CC--:B------:R-:W-:Y:S02]  /*4970*/  LOP3.LUT R36, R2.reuse, R51.reuse, R36, 0x96, !PT ;  /* 0x0000003302247212 */ /* 0x0c0fe400078e9624 */
[----:B------:R-:W-:Y:S02]  /*4980*/  LOP3.LUT R2, R2, R51, R44, 0x96, !PT ;  /* 0x0000003302027212 */ /* 0x000fe400078e962c */
[CC--:B------:R-:W-:Y:S02]  /*4990*/  LOP3.LUT R44, R57.reuse, R56.reuse, R17, 0x96, !PT ;  /* 0x00000038392c7212 */ /* 0x0c0fe400078e9611 */
[CC--:B------:R-:W-:Y:S02]  /*49a0*/  LOP3.LUT R21, R57.reuse, R56.reuse, R21, 0x96, !PT ;  /* 0x0000003839157212 */ /* 0x0c0fe400078e9615 */
[CC--:B------:R-:W-:Y:S02]  /*49b0*/  LOP3.LUT R37, R57.reuse, R56.reuse, R37, 0x96, !PT ;  /* 0x0000003839257212 */ /* 0x0c0fe400078e9625 */
[----:B------:R-:W-:-:S02]  /*49c0*/  LOP3.LUT R17, R57, R56, R45, 0x96, !PT ;  /* 0x0000003839117212 */ /* 0x000fc400078e962d */
[CC--:B------:R-:W-:Y:S02]  /*49d0*/  LOP3.LUT R51, R46.reuse, R33.reuse, R18, 0x96, !PT ;  /* 0x000000212e337212 */ /* 0x0c0fe400078e9612 */
[-C--:B------:R-:W-:Y:S02]  /*49e0*/  LOP3.LUT R63, R47, R58.reuse, R39, 0x96, !PT ;  /* 0x0000003a2f3f7212 */ /* 0x080fe400078e9627 */
[----:B------:R-:W-:Y:S02]  /*49f0*/  LOP3.LUT R18, R46, R33, R8, 0x96, !PT ;  /* 0x000000212e127212 */ /* 0x000fe400078e9608 */
[----:B------:R-:W-:Y:S02]  /*4a00*/  SHF.L.W.U32.HI R56, R58, 0x1, R33 ;  /* 0x000000013a387819 */ /* 0x000fe40000010e21 */
[----:B------:R-:W-:Y:S02]  /*4a10*/  SHF.L.W.U32.HI R39, R33, 0x1, R58 ;  /* 0x0000000121277819 */ /* 0x000fe40000010e3a */
[----:B------:R-:W-:-:S02]  /*4a20*/  LOP3.LUT R8, R47, R58, R19, 0x96, !PT ;  /* 0x0000003a2f087212 */ /* 0x000fc400078e9613 */
[CC--:B------:R-:W-:Y:S02]  /*4a30*/  LOP3.LUT R52, R46.reuse, R33.reuse, R52, 0x96, !PT ;  /* 0x000000212e347212 */ /* 0x0c0fe400078e9634 */
[CC--:B------:R-:W-:Y:S02]  /*4a40*/  LOP3.LUT R38, R46.reuse, R33.reuse, R38, 0x96, !PT ;  /* 0x000000212e267212 */ /* 0x0c0fe400078e9626 */
[----:B------:R-:W-:Y:S02]  /*4a50*/  LOP3.LUT R14, R46, R33, R14, 0x96, !PT ;  /* 0x000000212e0e7212 */ /* 0x000fe400078e960e */
[----:B------:R-:W-:Y:S02]  /*4a60*/  LOP3.LUT R19, R47, R58, R15, 0x96, !PT ;  /* 0x0000003a2f137212 */ /* 0x000fe400078e960f */
[C---:B------:R-:W-:Y:S02]  /*4a70*/  LOP3.LUT R43, R62.reuse, R43, R60, 0x96, !PT ;  /* 0x0000002b3e2b7212 */ /* 0x040fe400078e963c */
[----:B------:R-:W-:-:S02]  /*4a80*/  LOP3.LUT R3, R62, R60, R3, 0x96, !PT ;  /* 0x0000003c3e037212 */ /* 0x000fc400078e9603 */
[CC--:B------:R-:W-:Y:S02]  /*4a90*/  LOP3.LUT R7, R62.reuse, R60.reuse, R7, 0x96, !PT ;  /* 0x0000003c3e077212 */ /* 0x0c0fe400078e9607 */
[----:B------:R-:W-:Y:S02]  /*4aa0*/  LOP3.LUT R25, R62, R60, R25, 0x96, !PT ;  /* 0x0000003c3e197212 */ /* 0x000fe400078e9619 */
[CC--:B------:R-:W-:Y:S02]  /*4ab0*/  LOP3.LUT R33, R47.reuse, R58.reuse, R9, 0x96, !PT ;  /* 0x0000003a2f217212 */ /* 0x0c0fe400078e9609 */
[----:B------:R-:W-:Y:S02]  /*4ac0*/  LOP3.LUT R15, R47, R58, R0, 0x96, !PT ;  /* 0x0000003a2f0f7212 */ /* 0x000fe400078e9600 */
[CC--:B------:R-:W-:Y:S02]  /*4ad0*/  LOP3.LUT R40, R53.reuse, R56.reuse, R40, 0x96, !PT ;  /* 0x0000003835287212 */ /* 0x0c0fe400078e9628 */
[----:B------:R-:W-:-:S02]  /*4ae0*/  LOP3.LUT R22, R53, R56, R22, 0x96, !PT ;  /* 0x0000003835167212 */ /* 0x000fc400078e9616 */
[CC--:B------:R-:W-:Y:S02]  /*4af0*/  LOP3.LUT R45, R53.reuse, R56.reuse, R4, 0x96, !PT ;  /* 0x00000038352d7212 */ /* 0x0c0fe400078e9604 */
[CC--:B------:R-:W-:Y:S02]  /*4b00*/  LOP3.LUT R41, R50.reuse, R39.reuse, R41, 0x96, !PT ;  /* 0x0000002732297212 */ /* 0x0c0fe400078e9629 */
[----:B------:R-:W-:Y:S02]  /*4b10*/  LOP3.LUT R9, R50, R39, R23, 0x96, !PT ;  /* 0x0000002732097212 */ /* 0x000fe400078e9617 */
[----:B------:R-:W-:Y:S02]  /*4b20*/  SHF.L.W.U32.HI R60, R32, 0xf, R61 ;  /* 0x0000000f203c7819 */ /* 0x000fe40000010e3d */
[CC--:B------:R-:W-:Y:S02]  /*4b30*/  LOP3.LUT R46, R53.reuse, R56.reuse, R10, 0x96, !PT ;  /* 0x00000038352e7212 */ /* 0x0c0fe400078e960a */
[----:B------:R-:W-:-:S02]  /*4b40*/  LOP3.LUT R4, R53, R56, R12, 0x96, !PT ;  /* 0x0000003835047212 */ /* 0x000fc400078e960c */
[----:B------:R-:W-:Y:S02]  /*4b50*/  SHF.L.W.U32.HI R61, R61, 0xf, R32 ;  /* 0x0000000f3d3d7819 */ /* 0x000fe40000010e20 */
[CC--:B------:R-:W-:Y:S02]  /*4b60*/  LOP3.LUT R12, R50.reuse, R39.reuse, R5, 0x96, !PT ;  /* 0x00000027320c7212 */ /* 0x0c0fe400078e9605 */
[----:B------:R-:W-:Y:S02]  /*4b70*/  LOP3.LUT R53, R50, R39, R11, 0x96, !PT ;  /* 0x0000002732357212 */ /* 0x000fe400078e960b */
[----:B------:R-:W-:Y:S02]  /*4b80*/  SHF.L.W.U32.HI R47, R14, 0xa, R19 ;  /* 0x0000000a0e2f7819 */ /* 0x000fe40000010e13 */
[----:B------:R-:W-:Y:S02]  /*4b90*/  SHF.L.W.U32.HI R32, R19, 0xa, R14 ;  /* 0x0000000a13207819 */ /* 0x000fe40000010e0e */
[----:B------:R-:W-:-:S02]  /*4ba0*/  SHF.L.W.U32.HI R57, R17, 0x18, R2 ;  /* 0x0000001811397819 */ /* 0x000fc40000010e02 */
[----:B------:R-:W-:Y:S02]  /*4bb0*/  SHF.L.W.U32.HI R0, R2, 0x18, R17 ;  /* 0x0000001802007819 */ /* 0x000fe40000010e11 */
[----:B------:R-:W-:Y:S02]  /*4bc0*/  LOP3.LUT R13, R50, R39, R13, 0x96, !PT ;  /* 0x00000027320d7212 */ /* 0x000fe400078e960d */
        /* <DEDUP_REMOVED lines=36> */
[----:B------:R-:W-:Y:S02]  /*4e10*/  SHF.L.W.U32.HI R34, R18, 0x2, R33 ;  /* 0x0000000212227819 */ /* 0x000fe40000010e21 */
        /* <DEDUP_REMOVED lines=9> */
[----:B------:R-:W-:Y:S02]  /*4eb0*/  SHF.L.W.U32.HI R5, R26, 0x6, R27 ;  /* 0x000000061a057819 */ /* 0x000fe40000010e1b */
[----:B------:R-:W-:Y:S02]  /*4ec0*/  SHF.L.W.U32.HI R4, R27, 0x6, R26 ;  /* 0x000000061b047819 */ /* 0x000fe40000010e1a */
        /* <DEDUP_REMOVED lines=34> */
[C---:B0-----:R-:W-:Y:S02]  /*50f0*/  LOP3.LUT R53, R40.reuse, UR6, R39, 0x9c, !PT ;  /* 0x0000000628357c12 */ /* 0x041fe4000f8e9c27 */
[----:B------:R-:W-:Y:S02]  /*5100*/  LOP3.LUT R38, R39, R16, R40, 0xb4, !PT ;  /* 0x0000001027267212 */ /* 0x000fe400078eb428 */
[----:B------:R-:W-:Y:S02]  /*5110*/  LOP3.LUT R34, R40, R51, R16, 0xb4, !PT ;  /* 0x0000003328227212 */ /* 0x000fe400078eb410 */
[----:B------:R-:W-:Y:S02]  /*5120*/  LOP3.LUT R56, R41, UR7, R50, 0x9c, !PT ;  /* 0x0000000729387c12 */ /* 0x000fe4000f8e9c32 */
[----:B------:R-:W-:Y:S02]  /*5130*/  LOP3.LUT R40, R51, R39, R42, 0xb4, !PT ;  /* 0x0000002733287212 */ /* 0x000fe400078eb42a */
[----:B------:R-:W-:-:S02]  /*5140*/  LOP3.LUT R39, R50, R17, R41, 0xb4, !PT ;  /* 0x0000001132277212 */ /* 0x000fc400078eb429 */
[----:B------:R-:W-:Y:S02]  /*5150*/  LOP3.LUT R35, R41, R54, R17, 0xb4, !PT ;  /* 0x0000003629237212 */ /* 0x000fe400078eb411 */
[----:B------:R-:W-:Y:S02]  /*5160*/  LOP3.LUT R16, R16, R42, R51, 0xb4, !PT ;  /* 0x0000002a10107212 */ /* 0x000fe400078eb433 */
[-C--:B------:R-:W-:Y:S02]  /*5170*/  LOP3.LUT R17, R17, R43.reuse, R54, 0xb4, !PT ;  /* 0x0000002b11117212 */ /* 0x080fe400078eb436 */
[----:B------:R-:W-:Y:S02]  /*5180*/  LOP3.LUT R41, R54, R50, R43, 0xb4, !PT ;  /* 0x0000003236297212 */ /* 0x000fe400078eb42b */
[----:B------:R-:W-:Y:S02]  /*5190*/  LOP3.LUT R42, R53, R42, RZ, 0x3c, !PT ;  /* 0x0000002a352a7212 */ /* 0x000fe400078e3cff */
[----:B------:R-:W-:Y:S01]  /*51a0*/  LOP3.LUT R43, R56, R43, RZ, 0x3c, !PT ;  /* 0x0000002b382b7212 */ /* 0x000fe200078e3cff */
[----:B------:R-:W-:Y:S06]  /*51b0*/  BRA.U UP0, `(.L_x_7) ;  /* 0xfffffff5001c7547 */ /* 0x000fec000b83ffff */
[----:B------:R-:W0:Y:S01]  /*51c0*/  S2R R3, SR_TID.X ;  /* 0x0000000000037919 */ /* 0x000e220000002100 */
[----:B------:R-:W0:Y:S01]  /*51d0*/  S2UR UR6, SR_CTAID.X ;  /* 0x00000000000679c3 */ /* 0x000e220000002500 */
[----:B------:R-:W2:Y:S01]  /*51e0*/  LDCU.64 UR4, c[0x0][0x398] ;  /* 0x00007300ff0477ac */ /* 0x000ea20008000a00 */
[C-C-:B------:R-:W-:Y:S02]  /*51f0*/  SHF.R.U64 R15, R42.reuse, 0x8, R43.reuse ;  /* 0x000000082a0f7819 */ /* 0x140fe4000000122b */
[C-C-:B------:R-:W-:Y:S02]  /*5200*/  SHF.R.U64 R13, R42.reuse, 0x10, R43.reuse ;  /* 0x000000102a0d7819 */ /* 0x140fe4000000122b */
[--C-:B------:R-:W-:Y:S02]  /*5210*/  SHF.R.U64 R11, R42, 0x18, R43.reuse ;  /* 0x000000182a0b7819 */ /* 0x100fe4000000122b */
[----:B------:R-:W0:Y:S01]  /*5220*/  LDC R2, c[0x0][0x360] ;  /* 0x0000d800ff027b82 */ /* 0x000e220000000800 */
[----:B------:R-:W-:-:S02]  /*5230*/  SHF.R.U32.HI R9, RZ, 0x8, R43 ;  /* 0x00000008ff097819 */ /* 0x000fc4000001162b */
[--C-:B------:R-:W-:Y:S02]  /*5240*/  SHF.R.U32.HI R7, RZ, 0x10, R43.reuse ;  /* 0x00000010ff077819 */ /* 0x100fe4000001162b */
[----:B------:R-:W-:Y:S02]  /*5250*/  SHF.R.U32.HI R5, RZ, 0x18, R43 ;  /* 0x00000018ff057819 */ /* 0x000fe4000001162b */
[C-C-:B------:R-:W-:Y:S02]  /*5260*/  SHF.R.U64 R23, R38.reuse, 0x8, R39.reuse ;  /* 0x0000000826177819 */ /* 0x140fe40000001227 */
[C-C-:B------:R-:W-:Y:S02]  /*5270*/  SHF.R.U64 R21, R38.reuse, 0x10, R39.reuse ;  /* 0x0000001026157819 */ /* 0x140fe40000001227 */
[----:B------:R-:W-:Y:S01]  /*5280*/  SHF.R.U64 R19, R38, 0x18, R39 ;  /* 0x0000001826137819 */ /* 0x000fe20000001227 */
[----:B0-----:R-:W-:-:S05]  /*5290*/  IMAD R2, R2, UR6, R3 ;  /* 0x0000000602027c24 */ /* 0x001fca000f8e0203 */
[----:B--2---:R-:W-:-:S05]  /*52a0*/  LEA R2, P0, R2, UR4, 0x5 ;  /* 0x0000000402027c11 */ /* 0x004fca000f8028ff */
[----:B------:R-:W-:-:S05]  /*52b0*/  IMAD.X R3, RZ, RZ, UR5, P0 ;  /* 0x00000005ff037e24 */ /* 0x000fca00080e06ff */
[----:B------:R0:W-:Y:S04]  /*52c0*/  STG.E.U8 desc[UR10][R2.64+0x1], R15 ;  /* 0x0000010f02007986 */ /* 0x0001e8000c10110a */
[----:B------:R2:W-:Y:S04]  /*52d0*/  STG.E.U8 desc[UR10][R2.64+0x2], R13 ;  /* 0x0000020d02007986 */ /* 0x0005e8000c10110a */
[----:B------:R3:W-:Y:S04]  /*52e0*/  STG.E.U8 desc[UR10][R2.64+0x3], R11 ;  /* 0x0000030b02007986 */ /* 0x0007e8000c10110a */
[----:B------:R4:W-:Y:S01]  /*52f0*/  STG.E.U8 desc[UR10][R2.64+0x5], R9 ;  /* 0x0000050902007986 */ /* 0x0009e2000c10110a */
[----:B0-----:R-:W-:-:S03]  /*5300*/  SHF.R.U32.HI R15, RZ, 0x8, R39 ;  /* 0x00000008ff0f7819 */ /* 0x001fc60000011627 */
[----:B------:R0:W-:Y:S01]  /*5310*/  STG.E.U8 desc[UR10][R2.64+0x6], R7 ;  /* 0x0000060702007986 */ /* 0x0001e2000c10110a */
[----:B--2---:R-:W-:-:S03]  /*5320*/  SHF.R.U32.HI R13, RZ, 0x10, R39 ;  /* 0x00000010ff0d7819 */ /* 0x004fc60000011627 */
[----:B------:R2:W-:Y:S01]  /*5330*/  STG.E.U8 desc[UR10][R2.64+0x7], R5 ;  /* 0x0000070502007986 */ /* 0x0005e2000c10110a */
[----:B---3--:R-:W-:Y:S02]  /*5340*/  SHF.R.U32.HI R11, RZ, 0x18, R39 ;  /* 0x00000018ff0b7819 */ /* 0x008fe40000011627 */
[C-C-:B----4-:R-:W-:Y:S01]  /*5350*/  SHF.R.U64 R9, R34.reuse, 0x8, R35.reuse ;  /* 0x0000000822097819 */ /* 0x150fe20000001223 */
[----:B------:R3:W-:Y:S01]  /*5360*/  STG.E.U8 desc[UR10][R2.64+0x9], R23 ;  /* 0x0000091702007986 */ /* 0x0007e2000c10110a */
[----:B0-----:R-:W-:-:S03]  /*5370*/  SHF.R.U64 R7, R34, 0x10, R35 ;  /* 0x0000001022077819 */ /* 0x001fc60000001223 */
[----:B------:R0:W-:Y:S01]  /*5380*/  STG.E.U8 desc[UR10][R2.64+0xa], R21 ;  /* 0x00000a1502007986 */ /* 0x0001e2000c10110a */
[----:B--2---:R-:W-:-:S03]  /*5390*/  SHF.R.U64 R5, R34, 0x18, R35 ;  /* 0x0000001822057819 */ /* 0x004fc60000001223 */
[----:B------:R2:W-:Y:S04]  /*53a0*/  STG.E.U8 desc[UR10][R2.64+0xb], R19 ;  /* 0x00000b1302007986 */ /* 0x0005e8000c10110a */
[----:B------:R4:W-:Y:S01]  /*53b0*/  STG.E.U8 desc[UR10][R2.64+0xd], R15 ;  /* 0x00000d0f02007986 */ /* 0x0009e2000c10110a */
[----:B---3--:R-:W-:-:S03]  /*53c0*/  SHF.R.U32.HI R23, RZ, 0x8, R35 ;  /* 0x00000008ff177819 */ /* 0x008fc60000011623 */
[----:B------:R3:W-:Y:S01]  /*53d0*/  STG.E.U8 desc[UR10][R2.64+0xe], R13 ;  /* 0x00000e0d02007986 */ /* 0x0007e2000c10110a */
[----:B0-----:R-:W-:-:S03]  /*53e0*/  SHF.R.U32.HI R21, RZ, 0x10, R35 ;  /* 0x00000010ff157819 */ /* 0x001fc60000011623 */
[----:B------:R0:W-:Y:S01]  /*53f0*/  STG.E.U8 desc[UR10][R2.64+0xf], R11 ;  /* 0x00000f0b02007986 */ /* 0x0001e2000c10110a */
[----:B--2---:R-:W-:-:S03]  /*5400*/  SHF.R.U32.HI R19, RZ, 0x18, R35 ;  /* 0x00000018ff137819 */ /* 0x004fc60000011623 */
[----:B------:R2:W-:Y:S01]  /*5410*/  STG.E.U8 desc[UR10][R2.64+0x11], R9 ;  /* 0x0000110902007986 */ /* 0x0005e2000c10110a */
[----:B----4-:R-:W-:-:S03]  /*5420*/  SHF.R.U64 R15, R16, 0x8, R17 ;  /* 0x00000008100f7819 */ /* 0x010fc60000001211 */
[----:B------:R4:W-:Y:S01]  /*5430*/  STG.E.U8 desc[UR10][R2.64+0x12], R7 ;  /* 0x0000120702007986 */ /* 0x0009e2000c10110a */
[----:B---3--:R-:W-:-:S03]  /*5440*/  SHF.R.U64 R13, R16, 0x10, R17 ;  /* 0x00000010100d7819 */ /* 0x008fc60000001211 */
[----:B------:R3:W-:Y:S01]  /*5450*/  STG.E.U8 desc[UR10][R2.64+0x13], R5 ;  /* 0x0000130502007986 */ /* 0x0007e2000c10110a */
[--C-:B0-----:R-:W-:Y:S02]  /*5460*/  SHF.R.U64 R11, R16, 0x18, R17.reuse ;  /* 0x00000018100b7819 */ /* 0x101fe40000001211 */
[--C-:B--2---:R-:W-:Y:S01]  /*5470*/  SHF.R.U32.HI R9, RZ, 0x8, R17.reuse ;  /* 0x00000008ff097819 */ /* 0x104fe20000011611 */
[----:B------:R-:W-:Y:S01]  /*5480*/  STG.E.U8 desc[UR10][R2.64], R42 ;  /* 0x0000002a02007986 */ /* 0x000fe2000c10110a */
[----:B----4-:R-:W-:-:S03]  /*5490*/  SHF.R.U32.HI R7, RZ, 0x10, R17 ;  /* 0x00000010ff077819 */ /* 0x010fc60000011611 */
[----:B------:R-:W-:Y:S01]  /*54a0*/  STG.E.U8 desc[UR10][R2.64+0x4], R43 ;  /* 0x0000042b02007986 */ /* 0x000fe2000c10110a */
[----:B---3--:R-:W-:-:S03]  /*54b0*/  SHF.R.U32.HI R5, RZ, 0x18, R17 ;  /* 0x00000018ff057819 */ /* 0x008fc60000011611 */
[----:B------:R-:W-:Y:S04]  /*54c0*/  STG.E.U8 desc[UR10][R2.64+0x8], R38 ;  /* 0x0000082602007986 */ /* 0x000fe8000c10110a */
        /* <DEDUP_REMOVED lines=13> */
[----:B------:R-:W-:Y:S01]  /*55a0*/  STG.E.U8 desc[UR10][R2.64+0x1f], R5 ;  /* 0x00001f0502007986 */ /* 0x000fe2000c10110a */
[----:B------:R-:W-:Y:S05]  /*55b0*/  EXIT ;  /* 0x000000000000794d */ /* 0x000fea0003800000 */
.L_x_8:
[----:B------:R-:W-:-:S00]  /*55c0*/  BRA `(.L_x_8) ;  /* 0xfffffffc00fc7947 */ /* 0x000fc0000383ffff */
[----:B------:R-:W-:-:S00]  /*55d0*/  NOP ;  /* 0x0000000000007918 */ /* 0x000fc00000000000 */
        /* <DEDUP_REMOVED lines=10> */
.L_x_9:


//--------------------- .nv.shared.reserved.0     --------------------------
	.section	.nv.shared.reserved.0,"aw",@nobits
	.weak		__nv_reservedSMEM_offset_0_alias
	.size		__nv_reservedSMEM_offset_0_alias, 0, 64
	.other		__nv_reservedSMEM_offset_0_alias,@"STO_CUDA_RESERVED_SHARED STV_DEFAULT"
__nv_reservedSMEM_offset_0_alias:
	.zero		0
	.zero		64


//--------------------- .nv.constant0.batch_keccak256 --------------------------
	.section	.nv.constant0.batch_keccak256,"a",@progbits
	.sectionflags	@""
	.align	4
.nv.constant0.batch_keccak256:
	.zero		928


//--------------------- SYMBOLS --------------------------

	.type		.nv.reservedSmem.offset0,@object
	.size		.nv.reservedSmem.offset0,0x4
